def matmul_kernel(
    a_ptr,
    b_ptr,
    c_ptr,
    M,
    N,
    K,
    stride_am,
    stride_ak,
    stride_bk,
    stride_bn,
    stride_cm,
    stride_cn,
    BLOCK_M: tl.constexpr,
    BLOCK_N: tl.constexpr,
    BLOCK_K: tl.constexpr,
    GROUP_M: tl.constexpr,
):
    pid = tl.program_id(axis=0)
    num_pid_m = tl.cdiv(M, BLOCK_M)
    num_pid_n = tl.cdiv(N, BLOCK_N)
    num_pid_in_group = GROUP_M * num_pid_n
    group_id = pid // num_pid_in_group
    first_pid_m = group_id * GROUP_M
    group_size_m = min(num_pid_m - first_pid_m, GROUP_M)
    pid_m = first_pid_m + ((pid % num_pid_in_group) % group_size_m)
    pid_n = (pid % num_pid_in_group) // group_size_m

    offs_am = (pid_m * BLOCK_M + tl.arange(0, BLOCK_M)) % M
    offs_bn = (pid_n * BLOCK_N + tl.arange(0, BLOCK_N)) % N
    offs_k = tl.arange(0, BLOCK_K)
    a_ptrs = a_ptr + offs_am[:, None] * stride_am + offs_k[None, :] * stride_ak
    b_ptrs = b_ptr + offs_k[:, None] * stride_bk + offs_bn[None, :] * stride_bn

    acc = tl.zeros((BLOCK_M, BLOCK_N), dtype=tl.float32)
    for kk in range(0, tl.cdiv(K, BLOCK_K)):
        a = tl.load(a_ptrs, mask=offs_k[None, :] < K - kk * BLOCK_K, other=0.0)
        b = tl.load(b_ptrs, mask=offs_k[:, None] < K - kk * BLOCK_K, other=0.0)
        acc = tl.dot(a, b, acc)
        a_ptrs += BLOCK_K * stride_ak
        b_ptrs += BLOCK_K * stride_bk

    c = acc.to(c_ptr.dtype.element_ty)
    offs_cm = pid_m * BLOCK_M + tl.arange(0, BLOCK_M)
    offs_cn = pid_n * BLOCK_N + tl.arange(0, BLOCK_N)
    c_ptrs = c_ptr + offs_cm[:, None] * stride_cm + offs_cn[None, :] * stride_cn
    mask = (offs_cm[:, None] < M) & (offs_cn[None, :] < N)
    tl.store(c_ptrs, c, mask=mask)

# config = {"BLOCK_K": 64, "BLOCK_M": 128, "BLOCK_N": 128, "GROUP_M": 4, "arch": "sm_90", "dtype": "bf16", "num_ctas": 1, "num_stages": 3, "num_warps": 4}
# arch = sm_90


// ===== COMPILED SASS (sm_90a) =====

	.target	sm_90a

	.elftype	@"ET_EXEC"


//--------------------- .note.nv.tkinfo           --------------------------
	.section	.note.nv.tkinfo,"",@"SHT_NOTE"
	.sectionflags	@"SHF_NOTE_NV_TKINFO"
	.tkinfo
        /*0018*/ 	.word	0x00000002
        /*0030*/ 	.string	""
        /*0030*/ 	.string	"ptxas"
        /*0030*/ 	.string	"Cuda compilation tools, release 13.0, V13.0.88"
        /*0030*/ 	.string	"Build cuda_13.0.r13.0/compiler.36424714_0"
        /*0030*/ 	.string	"-v  -suppress-debug-info  -lineinfo  -arch sm_90a "



//--------------------- .note.nv.cuinfo           --------------------------
	.section	.note.nv.cuinfo,"",@"SHT_NOTE"
	.sectionflags	@"SHF_NOTE_NV_CUINFO"
        /*0018*/ 	.short	0x0002
        /*001a*/ 	.short	0x005a
        /*001c*/ 	.short	0x0082
	.zero		2


//--------------------- .nv.info                  --------------------------
	.section	.nv.info,"",@"SHT_CUDA_INFO"
	.align	4


	//----- nvinfo : EIATTR_REGCOUNT
	.align		4
        /*0000*/ 	.byte	0x04, 0x2f
        /*0002*/ 	.short	(.L_1 - .L_0)
	.align		4
.L_0:
        /*0004*/ 	.word	index@(matmul_kernel)
        /*0008*/ 	.word	0x000000ff


	//----- nvinfo : EIATTR_FRAME_SIZE
	.align		4
.L_1:
        /*000c*/ 	.byte	0x04, 0x11
        /*000e*/ 	.short	(.L_3 - .L_2)
	.align		4
.L_2:
        /*0010*/ 	.word	index@(matmul_kernel)
        /*0014*/ 	.word	0x000002c0


	//----- nvinfo : EIATTR_MIN_STACK_SIZE
	.align		4
.L_3:
        /*0018*/ 	.byte	0x04, 0x12
        /*001a*/ 	.short	(.L_5 - .L_4)
	.align		4
.L_4:
        /*001c*/ 	.word	index@(matmul_kernel)
        /*0020*/ 	.word	0x000002c0
.L_5:


//--------------------- .nv.compat                --------------------------
	.section	.nv.compat,"",@"SHT_CUDA_COMPAT_INFO"
	.align	4
        /*0000*/ 	.byte	0x02, 0x09, 0x01, 0x00, 0x02, 0x02, 0x04, 0x00, 0x02, 0x05, 0x05, 0x00, 0x03, 0x07, 0x01, 0x01
        /*0010*/ 	.byte	0x02, 0x03, 0x00, 0x00, 0x02, 0x06, 0x01, 0x00, 0x04, 0x0b, 0x08, 0x00, 0x00, 0x00, 0x00, 0x00
        /*0020*/ 	.byte	0x00, 0x00, 0x00, 0x00


//--------------------- .nv.info.matmul_kernel    --------------------------
	.section	.nv.info.matmul_kernel,"",@"SHT_CUDA_INFO"
	.sectionflags	@""
	.align	4


	//----- nvinfo : EIATTR_CUDA_API_VERSION
	.align		4
        /*0000*/ 	.byte	0x04, 0x37
        /*0002*/ 	.short	(.L_7 - .L_6)
.L_6:
        /*0004*/ 	.word	0x00000082


	//----- nvinfo : EIATTR_KPARAM_INFO
	.align		4
.L_7:
        /*0008*/ 	.byte	0x04, 0x17
        /*000a*/ 	.short	(.L_9 - .L_8)
.L_8:
        /*000c*/ 	.word	0x00000000
        /*0010*/ 	.short	0x000d
        /*0012*/ 	.short	0x0048
        /*0014*/ 	.byte	0x00, 0xf4, 0x21, 0x00


	//----- nvinfo : EIATTR_KPARAM_INFO
	.align		4
.L_9:
        /*0018*/ 	.byte	0x04, 0x17
        /*001a*/ 	.short	(.L_11 - .L_10)
.L_10:
        /*001c*/ 	.word	0x00000000
        /*0020*/ 	.short	0x000c
        /*0022*/ 	.short	0x0040
        /*0024*/ 	.byte	0x00, 0xf4, 0x21, 0x00


	//----- nvinfo : EIATTR_KPARAM_INFO
	.align		4
.L_11:
        /*0028*/ 	.byte	0x04, 0x17
        /*002a*/ 	.short	(.L_13 - .L_12)
.L_12:
        /*002c*/ 	.word	0x00000000
        /*0030*/ 	.short	0x000b
        /*0032*/ 	.short	0x0038
        /*0034*/ 	.byte	0x00, 0xf0, 0x11, 0x00


	//----- nvinfo : EIATTR_KPARAM_INFO
	.align		4
.L_13:
        /*0038*/ 	.byte	0x04, 0x17
        /*003a*/ 	.short	(.L_15 - .L_14)
.L_14:
        /*003c*/ 	.word	0x00000000
        /*0040*/ 	.short	0x000a
        /*0042*/ 	.short	0x0034
        /*0044*/ 	.byte	0x00, 0xf0, 0x11, 0x00


	//----- nvinfo : EIATTR_KPARAM_INFO
	.align		4
.L_15:
        /*0048*/ 	.byte	0x04, 0x17
        /*004a*/ 	.short	(.L_17 - .L_16)
.L_16:
        /*004c*/ 	.word	0x00000000
        /*0050*/ 	.short	0x0009
        /*0052*/ 	.short	0x0030
        /*0054*/ 	.byte	0x00, 0xf0, 0x11, 0x00


	//----- nvinfo : EIATTR_KPARAM_INFO
	.align		4
.L_17:
        /*0058*/ 	.byte	0x04, 0x17
        /*005a*/ 	.short	(.L_19 - .L_18)
.L_18:
        /*005c*/ 	.word	0x00000000
        /*0060*/ 	.short	0x0008
        /*0062*/ 	.short	0x002c
        /*0064*/ 	.byte	0x00, 0xf0, 0x11, 0x00


	//----- nvinfo : EIATTR_KPARAM_INFO
	.align		4
.L_19:
        /*0068*/ 	.byte	0x04, 0x17
        /*006a*/ 	.short	(.L_21 - .L_20)
.L_20:
        /*006c*/ 	.word	0x00000000
        /*0070*/ 	.short	0x0007
        /*0072*/ 	.short	0x0028
        /*0074*/ 	.byte	0x00, 0xf0, 0x11, 0x00


	//----- nvinfo : EIATTR_KPARAM_INFO
	.align		4
.L_21:
        /*0078*/ 	.byte	0x04, 0x17
        /*007a*/ 	.short	(.L_23 - .L_22)
.L_22:
        /*007c*/ 	.word	0x00000000
        /*0080*/ 	.short	0x0006
        /*0082*/ 	.short	0x0024
        /*0084*/ 	.byte	0x00, 0xf0, 0x11, 0x00


	//----- nvinfo : EIATTR_KPARAM_INFO
	.align		4
.L_23:
        /*0088*/ 	.byte	0x04, 0x17
        /*008a*/ 	.short	(.L_25 - .L_24)
.L_24:
        /*008c*/ 	.word	0x00000000
        /*0090*/ 	.short	0x0005
        /*0092*/ 	.short	0x0020
        /*0094*/ 	.byte	0x00, 0xf0, 0x11, 0x00


	//----- nvinfo : EIATTR_KPARAM_INFO
	.align		4
.L_25:
        /*0098*/ 	.byte	0x04, 0x17
        /*009a*/ 	.short	(.L_27 - .L_26)
.L_26:
        /*009c*/ 	.word	0x00000000
        /*00a0*/ 	.short	0x0004
        /*00a2*/ 	.short	0x001c
        /*00a4*/ 	.byte	0x00, 0xf0, 0x11, 0x00


	//----- nvinfo : EIATTR_KPARAM_INFO
	.align		4
.L_27:
        /*00a8*/ 	.byte	0x04, 0x17
        /*00aa*/ 	.short	(.L_29 - .L_28)
.L_28:
        /*00ac*/ 	.word	0x00000000
        /*00b0*/ 	.short	0x0003
        /*00b2*/ 	.short	0x0018
        /*00b4*/ 	.byte	0x00, 0xf0, 0x11, 0x00


	//----- nvinfo : EIATTR_KPARAM_INFO
	.align		4
.L_29:
        /*00b8*/ 	.byte	0x04, 0x17
        /*00ba*/ 	.short	(.L_31 - .L_30)
.L_30:
        /*00bc*/ 	.word	0x00000000
        /*00c0*/ 	.short	0x0002
        /*00c2*/ 	.short	0x0010
        /*00c4*/ 	.byte	0x00, 0xf4, 0x21, 0x00


	//----- nvinfo : EIATTR_KPARAM_INFO
	.align		4
.L_31:
        /*00c8*/ 	.byte	0x04, 0x17
        /*00ca*/ 	.short	(.L_33 - .L_32)
.L_32:
        /*00cc*/ 	.word	0x00000000
        /*00d0*/ 	.short	0x0001
        /*00d2*/ 	.short	0x0008
        /*00d4*/ 	.byte	0x00, 0xf4, 0x21, 0x00


	//----- nvinfo : EIATTR_KPARAM_INFO
	.align		4
.L_33:
        /*00d8*/ 	.byte	0x04, 0x17
        /*00da*/ 	.short	(.L_35 - .L_34)
.L_34:
        /*00dc*/ 	.word	0x00000000
        /*00e0*/ 	.short	0x0000
        /*00e2*/ 	.short	0x0000
        /*00e4*/ 	.byte	0x00, 0xf4, 0x21, 0x00


	//----- nvinfo : EIATTR_SPARSE_MMA_MASK
	.align		4
.L_35:
        /*00e8*/ 	.byte	0x03, 0x50
        /*00ea*/ 	.short	0x0000


	//----- nvinfo : EIATTR_MAXREG_COUNT
	.align		4
        /*00ec*/ 	.byte	0x03, 0x1b
        /*00ee*/ 	.short	0x00ff


	//----- nvinfo : EIATTR_NUM_BARRIERS
	.align		4
        /*00f0*/ 	.byte	0x02, 0x4c
        /*00f2*/ 	.byte	0x01
	.zero		1


	//----- nvinfo : EIATTR_ANNOTATIONS
	.align		4
        /*00f4*/ 	.byte	0x04, 0x55
        /*00f6*/ 	.short	(.L_37 - .L_36)


	//   ....[0]....
.L_36:
        /*00f8*/ 	.word	0x00000001
        /*00fc*/ 	.byte	0x20, 0x07, 0x00, 0x00, 0x01, 0x00, 0x00, 0x00, 0xd0, 0x38, 0x00, 0x00, 0x01, 0x00, 0x00, 0x00
        /* <DEDUP_REMOVED lines=253> */
        /*10dc*/ 	.byte	0xd0, 0xb2, 0x00, 0x00


	//----- nvinfo : EIATTR_MERCURY_ISA_VERSION
	.align		4
.L_37:
        /*10e0*/ 	.byte	0x03, 0x5f
        /*10e2*/ 	.short	0x0101


	//----- nvinfo : EIATTR_EXIT_INSTR_OFFSETS
	.align		4
        /*10e4*/ 	.byte	0x04, 0x1c
        /*10e6*/ 	.short	(.L_39 - .L_38)


	//   ....[0]....
.L_38:
        /*10e8*/ 	.word	0x0000f6c0


	//   ....[1]....
        /*10ec*/ 	.word	0x0000f6f0


	//----- nvinfo : EIATTR_REQNTID
	.align		4
.L_39:
        /*10f0*/ 	.byte	0x04, 0x10
        /*10f2*/ 	.short	(.L_41 - .L_40)
.L_40:
        /*10f4*/ 	.word	0x00000080
        /*10f8*/ 	.word	0x00000001
        /*10fc*/ 	.word	0x00000001


	//----- nvinfo : EIATTR_CBANK_PARAM_SIZE
	.align		4
.L_41:
        /*1100*/ 	.byte	0x03, 0x19
        /*1102*/ 	.short	0x0050


	//----- nvinfo : EIATTR_PARAM_CBANK
	.align		4
        /*1104*/ 	.byte	0x04, 0x0a
        /*1106*/ 	.short	(.L_43 - .L_42)
	.align		4
.L_42:
        /*1108*/ 	.word	index@(.nv.constant0.matmul_kernel)
        /*110c*/ 	.short	0x0210
        /*110e*/ 	.short	0x0050


	//----- nvinfo : EIATTR_SW_WAR
	.align		4
.L_43:
        /*1110*/ 	.byte	0x04, 0x36
        /*1112*/ 	.short	(.L_45 - .L_44)
.L_44:
        /*1114*/ 	.word	0x00000008
.L_45:


//--------------------- .nv.callgraph             --------------------------
	.section	.nv.callgraph,"",@"SHT_CUDA_CALLGRAPH"
	.align	4
	.sectionentsize	8
	.align		4
        /*0000*/ 	.word	0x00000000
	.align		4
        /*0004*/ 	.word	0xffffffff
	.align		4
        /*0008*/ 	.word	0x00000000
	.align		4
        /*000c*/ 	.word	0xfffffffe
	.align		4
        /*0010*/ 	.word	0x00000000
	.align		4
        /*0014*/ 	.word	0xfffffffd
	.align		4
        /*0018*/ 	.word	0x00000000
	.align		4
        /*001c*/ 	.word	0xfffffffc


//--------------------- .text.matmul_kernel       --------------------------
	.section	.text.matmul_kernel,"ax",@progbits
	.align	128
        .global         matmul_kernel
        .type           matmul_kernel,@function
        .size           matmul_kernel,(.L_x_3 - matmul_kernel)
        .other          matmul_kernel,@"STO_CUDA_ENTRY STV_DEFAULT"
matmul_kernel:
.text.matmul_kernel:
[----:B------:R-:W0:Y:S08]  /*0000*/  LDC R1, c[0x0][0x28] ;  /* 0x00000a00ff017b82 */ /* 0x000e300000000800 */
[----:B------:R-:W1:Y:S01]  /*0010*/  LDC.64 R52, c[0x0][0x228] ;  /* 0x00008a00ff347b82 */ /* 0x000e620000000a00 */
[----:B------:R-:W2:Y:S01]  /*0020*/  S2R R5, SR_CTAID.X ;  /* 0x0000000000057919 */ /* 0x000ea20000002500 */
[----:B0-----:R-:W-:Y:S01]  /*0030*/  VIADD R1, R1, 0xfffffd40 ;  /* 0xfffffd4001017836 */ /* 0x001fe20000000000 */
[----:B------:R-:W-:Y:S01]  /*0040*/  UMOV UR8, 0x400 ;  /* 0x0000040000087882 */ /* 0x000fe20000000000 */
[----:B------:R-:W-:Y:S01]  /*0050*/  ULDC.64 UR16, c[0x0][0x208] ;  /* 0x0000820000107ab9 */ /* 0x000fe20000000a00 */
[----:B------:R-:W0:Y:S01]  /*0060*/  S2R R15, SR_TID.X ;  /* 0x00000000000f7919 */ /* 0x000e220000002100 */
[----:B------:R-:W-:-:S02]  /*0070*/  CS2R R24, SRZ ;  /* 0x0000000000187805 */ /* 0x000fc4000001ff00 */
[----:B------:R-:W-:Y:S01]  /*0080*/  CS2R R26, SRZ ;  /* 0x00000000001a7805 */ /* 0x000fe2000001ff00 */
[----:B------:R-:W3:Y:S01]  /*0090*/  LDC R14, c[0x0][0x230] ;  /* 0x00008c00ff0e7b82 */ /* 0x000ee20000000800 */
[----:B------:R-:W-:Y:S02]  /*00a0*/  CS2R R28, SRZ ;  /* 0x00000000001c7805 */ /* 0x000fe4000001ff00 */
[----:B------:R-:W-:Y:S02]  /*00b0*/  CS2R R30, SRZ ;  /* 0x00000000001e7805 */ /* 0x000fe4000001ff00 */
[----:B------:R-:W-:Y:S02]  /*00c0*/  CS2R R32, SRZ ;  /* 0x0000000000207805 */ /* 0x000fe4000001ff00 */
[----:B------:R-:W-:Y:S02]  /*00d0*/  CS2R R34, SRZ ;  /* 0x0000000000227805 */ /* 0x000fe4000001ff00 */
[----:B------:R-:W-:-:S02]  /*00e0*/  CS2R R36, SRZ ;  /* 0x0000000000247805 */ /* 0x000fc4000001ff00 */
[----:B------:R-:W-:Y:S02]  /*00f0*/  CS2R R38, SRZ ;  /* 0x0000000000267805 */ /* 0x000fe4000001ff00 */
[----:B------:R-:W-:Y:S01]  /*0100*/  CS2R R40, SRZ ;  /* 0x0000000000287805 */ /* 0x000fe2000001ff00 */
[----:B------:R-:W4:Y:S01]  /*0110*/  S2UR UR4, SR_CgaCtaId ;  /* 0x00000000000479c3 */ /* 0x000f220000008800 */
[----:B------:R-:W-:Y:S02]  /*0120*/  CS2R R42, SRZ ;  /* 0x00000000002a7805 */ /* 0x000fe4000001ff00 */
[----:B------:R-:W-:Y:S02]  /*0130*/  CS2R R44, SRZ ;  /* 0x00000000002c7805 */ /* 0x000fe4000001ff00 */
[----:B------:R-:W-:Y:S02]  /*0140*/  CS2R R46, SRZ ;  /* 0x00000000002e7805 */ /* 0x000fe4000001ff00 */
[----:B------:R-:W-:-:S02]  /*0150*/  CS2R R48, SRZ ;  /* 0x0000000000307805 */ /* 0x000fc4000001ff00 */
[----:B------:R-:W-:Y:S02]  /*0160*/  CS2R R50, SRZ ;  /* 0x0000000000327805 */ /* 0x000fe4000001ff00 */
[----:B------:R-:W-:Y:S02]  /*0170*/  CS2R R120, SRZ ;  /* 0x0000000000787805 */ /* 0x000fe4000001ff00 */
[----:B------:R-:W-:Y:S01]  /*0180*/  CS2R R122, SRZ ;  /* 0x00000000007a7805 */ /* 0x000fe2000001ff00 */
[----:B-1----:R-:W-:Y:S01]  /*0190*/  VIADD R0, R53, 0x7f ;  /* 0x0000007f35007836 */ /* 0x002fe20000000000 */
[----:B------:R-:W-:Y:S02]  /*01a0*/  CS2R R124, SRZ ;  /* 0x00000000007c7805 */ /* 0x000fe4000001ff00 */
[----:B------:R-:W-:Y:S02]  /*01b0*/  CS2R R126, SRZ ;  /* 0x00000000007e7805 */ /* 0x000fe4000001ff00 */
[----:B------:R-:W-:-:S02]  /*01c0*/  CS2R R128, SRZ ;  /* 0x0000000000807805 */ /* 0x000fc4000001ff00 */
[----:B------:R-:W-:Y:S02]  /*01d0*/  CS2R R130, SRZ ;  /* 0x0000000000827805 */ /* 0x000fe4000001ff00 */
[----:B------:R-:W-:Y:S02]  /*01e0*/  SHF.R.S32.HI R3, RZ, 0x1f, R0 ;  /* 0x0000001fff037819 */ /* 0x000fe40000011400 */
[----:B------:R-:W-:Y:S02]  /*01f0*/  CS2R R64, SRZ ;  /* 0x0000000000407805 */ /* 0x000fe4000001ff00 */
[----:B------:R-:W-:Y:S01]  /*0200*/  CS2R R66, SRZ ;  /* 0x0000000000427805 */ /* 0x000fe2000001ff00 */
[----:B---3--:R-:W-:Y:S01]  /*0210*/  VIADD R14, R14, 0x3f ;  /* 0x0000003f0e0e7836 */ /* 0x008fe20000000000 */
[----:B------:R-:W-:Y:S02]  /*0220*/  LEA.HI R3, R3, R0, RZ, 0x7 ;  /* 0x0000000003037211 */ /* 0x000fe400078f38ff */
[----:B------:R-:W-:-:S02]  /*0230*/  CS2R R68, SRZ ;  /* 0x0000000000447805 */ /* 0x000fc4000001ff00 */
[----:B--2---:R-:W-:Y:S02]  /*0240*/  IABS R8, R5 ;  /* 0x0000000500087213 */ /* 0x004fe40000000000 */
[----:B------:R-:W-:Y:S02]  /*0250*/  CS2R R70, SRZ ;  /* 0x0000000000467805 */ /* 0x000fe4000001ff00 */
[----:B------:R-:W-:Y:S02]  /*0260*/  SHF.R.S32.HI R3, RZ, 0x7, R3 ;  /* 0x00000007ff037819 */ /* 0x000fe40000011403 */
[----:B------:R-:W-:Y:S02]  /*0270*/  CS2R R72, SRZ ;  /* 0x0000000000487805 */ /* 0x000fe4000001ff00 */
[----:B------:R-:W-:Y:S01]  /*0280*/  CS2R R74, SRZ ;  /* 0x00000000004a7805 */ /* 0x000fe2000001ff00 */
[----:B----4-:R-:W-:Y:S01]  /*0290*/  ULEA UR8, UR4, UR8, 0x18 ;  /* 0x0000000804087291 */ /* 0x010fe2000f8ec03f */
[----:B------:R-:W-:Y:S01]  /*02a0*/  CS2R R76, SRZ ;  /* 0x00000000004c7805 */ /* 0x000fe2000001ff00 */
[----:B------:R-:W-:Y:S01]  /*02b0*/  IMAD.SHL.U32 R4, R3, 0x4, RZ ;  /* 0x0000000403047824 */ /* 0x000fe200078e00ff */
[----:B------:R-:W-:-:S02]  /*02c0*/  CS2R R78, SRZ ;  /* 0x00000000004e7805 */ /* 0x000fc4000001ff00 */
[----:B------:R-:W-:Y:S02]  /*02d0*/  CS2R R80, SRZ ;  /* 0x0000000000507805 */ /* 0x000fe4000001ff00 */
[----:B------:R-:W-:Y:S02]  /*02e0*/  CS2R R82, SRZ ;  /* 0x0000000000527805 */ /* 0x000fe4000001ff00 */
[----:B------:R-:W-:Y:S02]  /*02f0*/  CS2R R84, SRZ ;  /* 0x0000000000547805 */ /* 0x000fe4000001ff00 */
[-C--:B------:R-:W-:Y:S02]  /*0300*/  IABS R7, R4.reuse ;  /* 0x0000000400077213 */ /* 0x080fe40000000000 */
[----:B------:R-:W-:Y:S02]  /*0310*/  CS2R R86, SRZ ;  /* 0x0000000000567805 */ /* 0x000fe4000001ff00 */
[----:B------:R-:W-:Y:S01]  /*0320*/  IABS R10, R4 ;  /* 0x00000004000a7213 */ /* 0x000fe20000000000 */
[----:B------:R-:W1:Y:S08]  /*0330*/  I2F.RP R0, R7 ;  /* 0x0000000700007306 */ /* 0x000e700000209400 */
[----:B-1----:R-:W1:Y:S02]  /*0340*/  MUFU.RCP R0, R0 ;  /* 0x0000000000007308 */ /* 0x002e640000001000 */
[----:B-1----:R-:W-:-:S02]  /*0350*/  VIADD R2, R0, 0xffffffe ;  /* 0x0ffffffe00027836 */ /* 0x002fc40000000000 */
[----:B------:R-:W-:-:S04]  /*0360*/  IMAD.MOV R0, RZ, RZ, -R10 ;  /* 0x000000ffff007224 */ /* 0x000fc800078e0a0a */
[----:B------:R1:W2:Y:S02]  /*0370*/  F2I.FTZ.U32.TRUNC.NTZ R3, R2 ;  /* 0x0000000200037305 */ /* 0x0002a4000021f000 */
[----:B-1----:R-:W-:Y:S02]  /*0380*/  IMAD.MOV.U32 R2, RZ, RZ, RZ ;  /* 0x000000ffff027224 */ /* 0x002fe400078e00ff */
[----:B--2---:R-:W-:-:S04]  /*0390*/  IMAD.MOV R6, RZ, RZ, -R3 ;  /* 0x000000ffff067224 */ /* 0x004fc800078e0a03 */
[----:B------:R-:W-:Y:S02]  /*03a0*/  IMAD R9, R6, R7, RZ ;  /* 0x0000000706097224 */ /* 0x000fe400078e02ff */
[----:B------:R-:W-:Y:S02]  /*03b0*/  IMAD.MOV.U32 R6, RZ, RZ, R8 ;  /* 0x000000ffff067224 */ /* 0x000fe400078e0008 */
[----:B------:R-:W-:-:S06]  /*03c0*/  IMAD.HI.U32 R3, R3, R9, R2 ;  /* 0x0000000903037227 */ /* 0x000fcc00078e0002 */
[----:B------:R-:W-:-:S04]  /*03d0*/  IMAD.HI.U32 R3, R3, R6, RZ ;  /* 0x0000000603037227 */ /* 0x000fc800078e00ff */
[----:B------:R-:W-:-:S05]  /*03e0*/  IMAD R0, R3, R0, R6 ;  /* 0x0000000003007224 */ /* 0x000fca00078e0206 */
[----:B------:R-:W-:-:S13]  /*03f0*/  ISETP.GT.U32.AND P1, PT, R7, R0, PT ;  /* 0x000000000700720c */ /* 0x000fda0003f24070 */
[----:B------:R-:W-:Y:S02]  /*0400*/  @!P1 IMAD.IADD R0, R0, 0x1, -R7 ;  /* 0x0000000100009824 */ /* 0x000fe400078e0a07 */
[----:B------:R-:W-:Y:S01]  /*0410*/  @!P1 VIADD R3, R3, 0x1 ;  /* 0x0000000103039836 */ /* 0x000fe20000000000 */
[----:B------:R-:W-:Y:S02]  /*0420*/  ISETP.NE.AND P1, PT, R4, RZ, PT ;  /* 0x000000ff0400720c */ /* 0x000fe40003f25270 */
[----:B------:R-:W-:Y:S02]  /*0430*/  ISETP.GE.U32.AND P0, PT, R0, R7, PT ;  /* 0x000000070000720c */ /* 0x000fe40003f06070 */
[----:B------:R-:W-:-:S04]  /*0440*/  LOP3.LUT R0, R5, R4, RZ, 0x3c, !PT ;  /* 0x0000000405007212 */ /* 0x000fc800078e3cff */
[----:B------:R-:W-:Y:S01]  /*0450*/  ISETP.GE.AND P2, PT, R0, RZ, PT ;  /* 0x000000ff0000720c */ /* 0x000fe20003f46270 */
[----:B------:R-:W-:-:S06]  /*0460*/  VIADD R0, R52, 0x7f ;  /* 0x0000007f34007836 */ /* 0x000fcc0000000000 */
[----:B------:R-:W-:-:S04]  /*0470*/  @P0 VIADD R3, R3, 0x1 ;  /* 0x0000000103030836 */ /* 0x000fc80000000000 */
[----:B------:R-:W-:Y:S01]  /*0480*/  IMAD.MOV.U32 R2, RZ, RZ, R3 ;  /* 0x000000ffff027224 */ /* 0x000fe200078e0003 */
[----:B------:R-:W-:-:S03]  /*0490*/  SHF.R.S32.HI R3, RZ, 0x1f, R0 ;  /* 0x0000001fff037819 */ /* 0x000fc60000011400 */
[----:B------:R-:W-:Y:S01]  /*04a0*/  @!P2 IMAD.MOV R2, RZ, RZ, -R2 ;  /* 0x000000ffff02a224 */ /* 0x000fe200078e0a02 */
[----:B------:R-:W-:Y:S02]  /*04b0*/  @!P1 LOP3.LUT R2, RZ, R4, RZ, 0x33, !PT ;  /* 0x00000004ff029212 */ /* 0x000fe400078e33ff */
[----:B------:R-:W-:-:S03]  /*04c0*/  LEA.HI R3, R3, R0, RZ, 0x7 ;  /* 0x0000000003037211 */ /* 0x000fc600078f38ff */
[----:B------:R-:W-:Y:S02]  /*04d0*/  IMAD.SHL.U32 R6, R2, 0x4, RZ ;  /* 0x0000000402067824 */ /* 0x000fe400078e00ff */
[----:B------:R-:W-:-:S03]  /*04e0*/  IMAD.MOV R2, RZ, RZ, -R2 ;  /* 0x000000ffff027224 */ /* 0x000fc600078e0a02 */
[----:B------:R-:W-:Y:S01]  /*04f0*/  LEA.HI.SX32 R3, R3, -R6, 0x19 ;  /* 0x8000000603037211 */ /* 0x000fe200078fcaff */
[----:B------:R-:W-:-:S03]  /*0500*/  IMAD R4, R4, R2, R5 ;  /* 0x0000000204047224 */ /* 0x000fc600078e0205 */
[----:B------:R-:W-:Y:S02]  /*0510*/  VIMNMX R11, R3, 0x4, PT ;  /* 0x00000004030b7848 */ /* 0x000fe40003fe0100 */
[----:B------:R-:W-:Y:S02]  /*0520*/  IABS R9, R4 ;  /* 0x0000000400097213 */ /* 0x000fe40000000000 */
[----:B------:R-:W-:-:S04]  /*0530*/  IABS R7, R11 ;  /* 0x0000000b00077213 */ /* 0x000fc80000000000 */
[----:B------:R-:W1:Y:S08]  /*0540*/  I2F.RP R0, R7 ;  /* 0x0000000700007306 */ /* 0x000e700000209400 */
[----:B-1----:R-:W1:Y:S02]  /*0550*/  MUFU.RCP R0, R0 ;  /* 0x0000000000007308 */ /* 0x002e640000001000 */
[----:B-1----:R-:W-:-:S06]  /*0560*/  VIADD R3, R0, 0xffffffe ;  /* 0x0ffffffe00037836 */ /* 0x002fcc0000000000 */
[----:B------:R-:W1:Y:S02]  /*0570*/  F2I.FTZ.U32.TRUNC.NTZ R3, R3 ;  /* 0x0000000300037305 */ /* 0x000e64000021f000 */
[----:B-1----:R-:W-:-:S04]  /*0580*/  IMAD.MOV R8, RZ, RZ, -R3 ;  /* 0x000000ffff087224 */ /* 0x002fc800078e0a03 */
[----:B------:R-:W-:Y:S01]  /*0590*/  IMAD.MOV.U32 R2, RZ, RZ, R8 ;  /* 0x000000ffff027224 */ /* 0x000fe200078e0008 */
[----:B------:R-:W-:-:S03]  /*05a0*/  IABS R8, R11 ;  /* 0x0000000b00087213 */ /* 0x000fc60000000000 */
[----:B------:R-:W-:Y:S02]  /*05b0*/  IMAD R5, R2, R7, RZ ;  /* 0x0000000702057224 */ /* 0x000fe400078e02ff */
[----:B------:R-:W-:Y:S02]  /*05c0*/  IMAD.MOV.U32 R2, RZ, RZ, RZ ;  /* 0x000000ffff027224 */ /* 0x000fe400078e00ff */
[----:B------:R-:W-:Y:S02]  /*05d0*/  IMAD.MOV R0, RZ, RZ, -R8 ;  /* 0x000000ffff007224 */ /* 0x000fe400078e0a08 */
[----:B------:R-:W-:Y:S01]  /*05e0*/  IMAD.HI.U32 R2, R3, R5, R2 ;  /* 0x0000000503027227 */ /* 0x000fe200078e0002 */
[----:B0-----:R-:W-:-:S05]  /*05f0*/  LOP3.LUT R3, R15, 0x7f, RZ, 0xc0, !PT ;  /* 0x0000007f0f037812 */ /* 0x001fca00078ec0ff */
        /* <DEDUP_REMOVED lines=8> */
[----:B------:R-:W-:-:S07]  /*0680*/  ISETP.GE.AND P2, PT, R0, RZ, PT ;  /* 0x000000ff0000720c */ /* 0x000fce0003f46270 */
[----:B------:R-:W-:Y:S01]  /*0690*/  @P0 VIADD R2, R2, 0x1 ;  /* 0x0000000102020836 */ /* 0x000fe20000000000 */
[----:B------:R-:W-:-:S05]  /*06a0*/  ISETP.GE.AND P0, PT, R14, 0x40, PT ;  /* 0x000000400e00780c */ /* 0x000fca0003f06270 */
[----:B------:R-:W-:Y:S01]  /*06b0*/  @!P2 IMAD.MOV R2, RZ, RZ, -R2 ;  /* 0x000000ffff02a224 */ /* 0x000fe200078e0a02 */
[----:B------:R-:W-:-:S05]  /*06c0*/  @!P1 LOP3.LUT R2, RZ, R11, RZ, 0x33, !PT ;  /* 0x0000000bff029212 */ /* 0x000fca00078e33ff */
[----:B------:R-:W-:-:S04]  /*06d0*/  IMAD.MOV R0, RZ, RZ, -R2 ;  /* 0x000000ffff007224 */ /* 0x000fc800078e0a02 */
[----:B------:R-:W-:-:S04]  /*06e0*/  IMAD R0, R11, R0, R4 ;  /* 0x000000000b007224 */ /* 0x000fc800078e0204 */
[----:B------:R-:W-:-:S04]  /*06f0*/  IMAD.IADD R0, R6, 0x1, R0 ;  /* 0x0000000106007824 */ /* 0x000fc800078e0200 */
[----:B------:R-:W-:Y:S02]  /*0700*/  IMAD R20, R0, 0x80, R3 ;  /* 0x0000008000147824 */ /* 0x000fe400078e0203 */
[----:B------:R-:W-:-:S03]  /*0710*/  IMAD.SHL.U32 R0, R2, 0x80, RZ ;  /* 0x0000008002007824 */ /* 0x000fc600078e00ff */
[----:B------:R0:W-:Y:S01]  /*0720*/  STL [R1+0x1d8], R20 ;  /* 0x0001d81401007387 */ /* 0x0001e20000100800 */
[----:B------:R-:W-:Y:S05]  /*0730*/  @!P0 BRA `(.L_x_0) ;  /* 0x000000a800e48947 */ /* 0x000fea0003800000 */
[----:B------:R-:W-:Y:S01]  /*0740*/  IABS R11, R52 ;  /* 0x00000034000b7213 */ /* 0x000fe20000000000 */
[----:B------:R-:W-:Y:S01]  /*0750*/  ULDC UR4, c[0x0][0x234] ;  /* 0x00008d0000047ab9 */ /* 0x000fe20000000800 */
[----:B------:R-:W-:Y:S01]  /*0760*/  IABS R3, R53 ;  /* 0x0000003500037213 */ /* 0x000fe20000000000 */
[----:B------:R-:W-:Y:S01]  /*0770*/  ULDC.64 UR6, c[0x0][0x210] ;  /* 0x0000840000067ab9 */ /* 0x000fe20000000a00 */
[----:B------:R-:W1:Y:S01]  /*0780*/  I2F.RP R2, R11 ;  /* 0x0000000b00027306 */ /* 0x000e620000209400 */
[----:B------:R-:W-:Y:S01]  /*0790*/  USHF.R.U32.HI UR12, URZ, 0x4, UR8 ;  /* 0x000000043f0c7899 */ /* 0x000fe20008011608 */
[----:B------:R-:W-:Y:S01]  /*07a0*/  LOP3.LUT R251, R15, 0x3f, RZ, 0xc0, !PT ;  /* 0x0000003f0ffb7812 */ /* 0x000fe200078ec0ff */
[----:B------:R-:W-:Y:S01]  /*07b0*/  ULDC UR9, c[0x0][0x23c] ;  /* 0x00008f0000097ab9 */ /* 0x000fe20000000800 */
[----:B------:R-:W-:Y:S01]  /*07c0*/  UMOV UR5, URZ ;  /* 0x0000003f00057c82 */ /* 0x000fe20008000000 */
[----:B------:R-:W-:Y:S01]  /*07d0*/  USGXT.U32 UR12, UR12, 0xe ;  /* 0x0000000e0c0c789a */ /* 0x000fe20008000000 */
[----:B------:R-:W-:Y:S01]  /*07e0*/  CS2R R102, SRZ ;  /* 0x0000000000667805 */ /* 0x000fe2000001ff00 */
[----:B------:R-:W-:Y:S01]  /*07f0*/  IMAD R251, R251, UR9, RZ ;  /* 0x00000009fbfb7c24 */ /* 0x000fe2000f8e02ff */
[----:B------:R-:W2:Y:S01]  /*0800*/  I2F.RP R8, R3 ;  /* 0x0000000300087306 */ /* 0x000ea20000209400 */
[----:B------:R-:W-:Y:S01]  /*0810*/  ULDC UR11, c[0x0][0x230] ;  /* 0x00008c00000b7ab9 */ /* 0x000fe20000000800 */
[----:B------:R-:W-:-:S02]  /*0820*/  CS2R R104, SRZ ;  /* 0x0000000000687805 */ /* 0x000fc4000001ff00 */
[----:B------:R-:W-:Y:S02]  /*0830*/  CS2R R106, SRZ ;  /* 0x00000000006a7805 */ /* 0x000fe4000001ff00 */
[----:B------:R-:W-:Y:S02]  /*0840*/  SHF.R.S32.HI R252, RZ, 0x1f, R251 ;  /* 0x0000001ffffc7819 */ /* 0x000fe400000114fb */
[----:B------:R-:W-:Y:S02]  /*0850*/  CS2R R108, SRZ ;  /* 0x00000000006c7805 */ /* 0x000fe4000001ff00 */
[----:B------:R-:W-:Y:S02]  /*0860*/  CS2R R110, SRZ ;  /* 0x00000000006e7805 */ /* 0x000fe4000001ff00 */
[----:B------:R-:W-:Y:S01]  /*0870*/  CS2R R112, SRZ ;  /* 0x0000000000707805 */ /* 0x000fe2000001ff00 */
[----:B-1----:R-:W1:Y:S01]  /*0880*/  MUFU.RCP R2, R2 ;  /* 0x0000000200027308 */ /* 0x002e620000001000 */
[----:B------:R-:W-:-:S02]  /*0890*/  SHF.L.U64.HI R252, R251, 0x1, R252 ;  /* 0x00000001fbfc7819 */ /* 0x000fc400000102fc */
[----:B------:R-:W-:Y:S02]  /*08a0*/  CS2R R114, SRZ ;  /* 0x0000000000727805 */ /* 0x000fe4000001ff00 */
[----:B------:R-:W-:Y:S02]  /*08b0*/  CS2R R116, SRZ ;  /* 0x0000000000747805 */ /* 0x000fe4000001ff00 */
[----:B------:R-:W-:Y:S02]  /*08c0*/  CS2R R118, SRZ ;  /* 0x0000000000767805 */ /* 0x000fe4000001ff00 */
[----:B------:R-:W-:Y:S02]  /*08d0*/  CS2R R120, SRZ ;  /* 0x0000000000787805 */ /* 0x000fe4000001ff00 */
[----:B------:R-:W-:Y:S02]  /*08e0*/  CS2R R122, SRZ ;  /* 0x00000000007a7805 */ /* 0x000fe4000001ff00 */
[----:B------:R-:W-:Y:S01]  /*08f0*/  CS2R R124, SRZ ;  /* 0x00000000007c7805 */ /* 0x000fe2000001ff00 */
[----:B--2---:R-:W2:Y:S01]  /*0900*/  MUFU.RCP R8, R8 ;  /* 0x0000000800087308 */ /* 0x004ea20000001000 */
[----:B------:R-:W-:-:S02]  /*0910*/  CS2R R126, SRZ ;  /* 0x00000000007e7805 */ /* 0x000fc4000001ff00 */
[----:B------:R-:W-:Y:S02]  /*0920*/  CS2R R128, SRZ ;  /* 0x0000000000807805 */ /* 0x000fe4000001ff00 */
[----:B------:R-:W-:Y:S02]  /*0930*/  CS2R R130, SRZ ;  /* 0x0000000000827805 */ /* 0x000fe4000001ff00 */
[----:B------:R-:W-:Y:S02]  /*0940*/  CS2R R132, SRZ ;  /* 0x0000000000847805 */ /* 0x000fe4000001ff00 */
[----:B------:R-:W-:Y:S02]  /*0950*/  CS2R R134, SRZ ;  /* 0x0000000000867805 */ /* 0x000fe4000001ff00 */
[----:B------:R-:W-:Y:S02]  /*0960*/  CS2R R136, SRZ ;  /* 0x0000000000887805 */ /* 0x000fe4000001ff00 */
[----:B------:R-:W-:-:S02]  /*0970*/  CS2R R138, SRZ ;  /* 0x00000000008a7805 */ /* 0x000fc4000001ff00 */
[----:B------:R-:W-:Y:S01]  /*0980*/  CS2R R140, SRZ ;  /* 0x00000000008c7805 */ /* 0x000fe2000001ff00 */
[----:B-1----:R-:W-:Y:S01]  /*0990*/  VIADD R4, R2, 0xffffffe ;  /* 0x0ffffffe02047836 */ /* 0x002fe20000000000 */
[----:B------:R-:W-:Y:S02]  /*09a0*/  IABS R2, R20 ;  /* 0x0000001400027213 */ /* 0x000fe40000000000 */
[----:B------:R-:W-:Y:S02]  /*09b0*/  CS2R R142, SRZ ;  /* 0x00000000008e7805 */ /* 0x000fe4000001ff00 */
[----:B------:R-:W-:Y:S01]  /*09c0*/  CS2R R144, SRZ ;  /* 0x0000000000907805 */ /* 0x000fe2000001ff00 */
[----:B------:R1:W3:Y:S01]  /*09d0*/  F2I.FTZ.U32.TRUNC.NTZ R5, R4 ;  /* 0x0000000400057305 */ /* 0x0002e2000021f000 */
[----:B------:R-:W-:Y:S02]  /*09e0*/  CS2R R146, SRZ ;  /* 0x0000000000927805 */ /* 0x000fe4000001ff00 */
[----:B------:R-:W-:-:S02]  /*09f0*/  CS2R R148, SRZ ;  /* 0x0000000000947805 */ /* 0x000fc4000001ff00 */
[----:B------:R-:W-:Y:S01]  /*0a00*/  CS2R R150, SRZ ;  /* 0x0000000000967805 */ /* 0x000fe2000001ff00 */
[----:B--2---:R-:W-:Y:S01]  /*0a10*/  VIADD R6, R8, 0xffffffe ;  /* 0x0ffffffe08067836 */ /* 0x004fe20000000000 */
[----:B------:R-:W-:Y:S01]  /*0a20*/  UMOV UR15, 0x40000040 ;  /* 0x40000040000f7882 */ /* 0x000fe20000000000 */
[----:B------:R-:W-:Y:S02]  /*0a30*/  IMAD.SHL.U32 R251, R251, 0x2, RZ ;  /* 0x00000002fbfb7824 */ /* 0x000fe400078e00ff */
[----:B------:R-:W2:Y:S01]  /*0a40*/  F2I.FTZ.U32.TRUNC.NTZ R7, R6 ;  /* 0x0000000600077305 */ /* 0x000ea2000021f000 */
[----:B-1----:R-:W-:Y:S02]  /*0a50*/  IMAD.MOV.U32 R4, RZ, RZ, RZ ;  /* 0x000000ffff047224 */ /* 0x002fe400078e00ff */
[----:B------:R-:W-:Y:S02]  /*0a60*/  IMAD.U32 R250, RZ, RZ, UR11 ;  /* 0x0000000bfffa7e24 */ /* 0x000fe4000f8e00ff */
[----:B---3--:R-:W-:-:S04]  /*0a70*/  IMAD.MOV R10, RZ, RZ, -R5 ;  /* 0x000000ffff0a7224 */ /* 0x008fc800078e0a05 */
[----:B------:R-:W-:-:S04]  /*0a80*/  IMAD R9, R10, R11, RZ ;  /* 0x0000000b0a097224 */ /* 0x000fc800078e02ff */
[----:B------:R-:W-:Y:S01]  /*0a90*/  IMAD.HI.U32 R5, R5, R9, R4 ;  /* 0x0000000905057227 */ /* 0x000fe200078e0004 */
[----:B------:R-:W-:-:S03]  /*0aa0*/  SHF.R.U32.HI R9, RZ, 0x6, R15 ;  /* 0x00000006ff097819 */ /* 0x000fc6000001160f */
[----:B--2---:R-:W-:Y:S01]  /*0ab0*/  IMAD.MOV R6, RZ, RZ, -R7 ;  /* 0x000000ffff067224 */ /* 0x004fe200078e0a07 */
[----:B------:R-:W-:Y:S01]  /*0ac0*/  SGXT.U32 R9, R9, 0x1 ;  /* 0x000000010909781a */ /* 0x000fe20000000000 */
[----:B------:R-:W-:-:S03]  /*0ad0*/  IMAD.HI.U32 R5, R5, R2, RZ ;  /* 0x0000000205057227 */ /* 0x000fc600078e00ff */
[----:B------:R-:W-:Y:S01]  /*0ae0*/  LOP3.LUT R4, R0, R9, RZ, 0xfc, !PT ;  /* 0x0000000900047212 */ /* 0x000fe200078efcff */
[----:B------:R-:W-:Y:S02]  /*0af0*/  IMAD.MOV R5, RZ, RZ, -R5 ;  /* 0x000000ffff057224 */ /* 0x000fe400078e0a05 */
[----:B------:R-:W-:Y:S01]  /*0b00*/  IMAD R9, R6, R3, RZ ;  /* 0x0000000306097224 */ /* 0x000fe200078e02ff */
[C---:B------:R-:W-:Y:S01]  /*0b10*/  LOP3.LUT R13, R4.reuse, 0x7e, RZ, 0xfc, !PT ;  /* 0x0000007e040d7812 */ /* 0x040fe200078efcff */
[----:B------:R-:W-:Y:S01]  /*0b20*/  IMAD.MOV.U32 R6, RZ, RZ, RZ ;  /* 0x000000ffff067224 */ /* 0x000fe200078e00ff */
[----:B------:R-:W-:Y:S01]  /*0b30*/  LOP3.LUT R17, R4, 0x7c, RZ, 0xfc, !PT ;  /* 0x0000007c04117812 */ /* 0x000fe200078efcff */
[----:B------:R-:W-:Y:S01]  /*0b40*/  IMAD R2, R11, R5, R2 ;  /* 0x000000050b027224 */ /* 0x000fe200078e0202 */
[----:B------:R-:W-:Y:S01]  /*0b50*/  IABS R8, R13 ;  /* 0x0000000d00087213 */ /* 0x000fe20000000000 */
[----:B------:R-:W-:Y:S01]  /*0b60*/  IMAD.HI.U32 R5, R7, R9, R6 ;  /* 0x0000000907057227 */ /* 0x000fe200078e0006 */
[----:B------:R-:W-:-:S02]  /*0b70*/  IABS R10, R17 ;  /* 0x00000011000a7213 */ /* 0x000fc40000000000 */
[----:B------:R-:W-:Y:S02]  /*0b80*/  ISETP.GT.U32.AND P0, PT, R11, R2, PT ;  /* 0x000000020b00720c */ /* 0x000fe40003f04070 */
[C---:B------:R-:W-:Y:S01]  /*0b90*/  LOP3.LUT R18, R4.reuse, 0x7a, RZ, 0xfc, !PT ;  /* 0x0000007a04127812 */ /* 0x040fe200078efcff */
[----:B------:R-:W-:Y:S01]  /*0ba0*/  IMAD.HI.U32 R6, R5, R8, RZ ;  /* 0x0000000805067227 */ /* 0x000fe200078e00ff */
[C---:B------:R-:W-:Y:S02]  /*0bb0*/  LOP3.LUT R19, R4.reuse, 0x78, RZ, 0xfc, !PT ;  /* 0x0000007804137812 */ /* 0x040fe400078efcff */
[----:B------:R-:W-:Y:S01]  /*0bc0*/  IABS R16, R18 ;  /* 0x0000001200107213 */ /* 0x000fe20000000000 */
[----:B------:R-:W-:Y:S01]  /*0bd0*/  IMAD.MOV R6, RZ, RZ, -R6 ;  /* 0x000000ffff067224 */ /* 0x000fe200078e0a06 */
[----:B------:R-:W-:Y:S01]  /*0be0*/  ISETP.GE.AND P4, PT, R13, RZ, PT ;  /* 0x000000ff0d00720c */ /* 0x000fe20003f86270 */
[----:B------:R-:W-:Y:S01]  /*0bf0*/  IMAD.HI.U32 R7, R5, R10, RZ ;  /* 0x0000000a05077227 */ /* 0x000fe200078e00ff */
[----:B------:R-:W-:-:S02]  /*0c00*/  LOP3.LUT R13, R4, 0x76, RZ, 0xfc, !PT ;  /* 0x00000076040d7812 */ /* 0x000fc400078efcff */
[C---:B------:R-:W-:Y:S01]  /*0c10*/  LOP3.LUT R23, R4.reuse, 0x6e, RZ, 0xfc, !PT ;  /* 0x0000006e04177812 */ /* 0x040fe200078efcff */
[C---:B------:R-:W-:Y:S01]  /*0c20*/  IMAD R9, R3.reuse, R6, R8 ;  /* 0x0000000603097224 */ /* 0x040fe200078e0208 */
[----:B------:R-:W-:Y:S01]  /*0c30*/  LOP3.LUT R21, R4, 0x70, RZ, 0xfc, !PT ;  /* 0x0000007004157812 */ /* 0x000fe200078efcff */
[----:B------:R-:W-:Y:S01]  /*0c40*/  IMAD.MOV R12, RZ, RZ, -R7 ;  /* 0x000000ffff0c7224 */ /* 0x000fe200078e0a07 */
[----:B------:R-:W-:Y:S01]  /*0c50*/  IABS R22, R23 ;  /* 0x0000001700167213 */ /* 0x000fe20000000000 */
[----:B------:R-:W-:Y:S01]  /*0c60*/  @!P0 IMAD.IADD R2, R2, 0x1, -R11 ;  /* 0x0000000102028824 */ /* 0x000fe200078e0a0b */
[C---:B------:R-:W-:Y:S01]  /*0c70*/  ISETP.GT.U32.AND P2, PT, R3.reuse, R9, PT ;  /* 0x000000090300720c */ /* 0x040fe20003f44070 */
[----:B------:R-:W-:Y:S01]  /*0c80*/  IMAD R6, R3, R12, R10 ;  /* 0x0000000c03067224 */ /* 0x000fe200078e020a */
[----:B------:R-:W-:Y:S01]  /*0c90*/  IABS R10, R19 ;  /* 0x00000013000a7213 */ /* 0x000fe20000000000 */
[----:B------:R-:W-:Y:S01]  /*0ca0*/  IMAD.HI.U32 R7, R5, R16, RZ ;  /* 0x0000001005077227 */ /* 0x000fe200078e00ff */
[----:B------:R-:W-:-:S02]  /*0cb0*/  ISETP.GT.U32.AND P1, PT, R11, R2, PT ;  /* 0x000000020b00720c */ /* 0x000fc40003f24070 */
[----:B------:R-:W-:Y:S01]  /*0cc0*/  ISETP.GE.AND P0, PT, R20, RZ, PT ;  /* 0x000000ff1400720c */ /* 0x000fe20003f06270 */
[----:B------:R-:W-:Y:S01]  /*0cd0*/  IMAD.MOV R7, RZ, RZ, -R7 ;  /* 0x000000ffff077224 */ /* 0x000fe200078e0a07 */
[----:B------:R-:W-:Y:S01]  /*0ce0*/  IABS R12, R13 ;  /* 0x0000000d000c7213 */ /* 0x000fe20000000000 */
[----:B------:R-:W-:Y:S01]  /*0cf0*/  IMAD.HI.U32 R8, R5, R10, RZ ;  /* 0x0000000a05087227 */ /* 0x000fe200078e00ff */
[----:B------:R-:W-:Y:S02]  /*0d00*/  ISETP.GT.U32.AND P3, PT, R3, R6, PT ;  /* 0x000000060300720c */ /* 0x000fe40003f64070 */
[----:B0-----:R-:W-:Y:S01]  /*0d10*/  IABS R20, R21 ;  /* 0x0000001500147213 */ /* 0x001fe20000000000 */
[----:B------:R-:W-:Y:S01]  /*0d20*/  @!P2 IMAD.IADD R9, R9, 0x1, -R3 ;  /* 0x000000010909a824 */ /* 0x000fe200078e0a03 */
[----:B------:R-:W-:Y:S01]  /*0d30*/  ISETP.NE.AND P2, PT, R52, RZ, PT ;  /* 0x000000ff3400720c */ /* 0x000fe20003f45270 */
[C---:B------:R-:W-:Y:S01]  /*0d40*/  IMAD R7, R3.reuse, R7, R16 ;  /* 0x0000000703077224 */ /* 0x040fe200078e0210 */
[----:B------:R-:W-:Y:S01]  /*0d50*/  LOP3.LUT R24, R4, 0x6c, RZ, 0xfc, !PT ;  /* 0x0000006c04187812 */ /* 0x000fe200078efcff */
[----:B------:R-:W-:Y:S01]  /*0d60*/  IMAD.MOV R8, RZ, RZ, -R8 ;  /* 0x000000ffff087224 */ /* 0x000fe200078e0a08 */
[C---:B------:R-:W-:Y:S01]  /*0d70*/  ISETP.GT.U32.AND P6, PT, R3.reuse, R9, PT ;  /* 0x000000090300720c */ /* 0x040fe20003fc4070 */
[----:B------:R-:W-:Y:S01]  /*0d80*/  @!P1 IMAD.IADD R2, R2, 0x1, -R11 ;  /* 0x0000000102029824 */ /* 0x000fe200078e0a0b */
[C---:B------:R-:W-:Y:S01]  /*0d90*/  ISETP.GT.U32.AND P1, PT, R3.reuse, R7, PT ;  /* 0x000000070300720c */ /* 0x040fe20003f24070 */
[----:B------:R-:W-:Y:S01]  /*0da0*/  IMAD R8, R3, R8, R10 ;  /* 0x0000000803087224 */ /* 0x000fe200078e020a */
[C---:B------:R-:W-:Y:S01]  /*0db0*/  LOP3.LUT R25, R4.reuse, 0x6a, RZ, 0xfc, !PT ;  /* 0x0000006a04197812 */ /* 0x040fe200078efcff */
[----:B------:R-:W-:Y:S01]  /*0dc0*/  @!P0 IMAD.MOV R2, RZ, RZ, -R2 ;  /* 0x000000ffff028224 */ /* 0x000fe200078e0a02 */
[----:B------:R-:W-:Y:S01]  /*0dd0*/  ISETP.GE.AND P0, PT, R17, RZ, PT ;  /* 0x000000ff1100720c */ /* 0x000fe20003f06270 */
[----:B------:R-:W-:Y:S01]  /*0de0*/  IMAD.HI.U32 R10, R5, R12, RZ ;  /* 0x0000000c050a7227 */ /* 0x000fe200078e00ff */
[----:B------:R-:W-:-:S02]  /*0df0*/  LOP3.LUT R17, R4, 0x74, RZ, 0xfc, !PT ;  /* 0x0000007404117812 */ /* 0x000fc400078efcff */
[----:B------:R-:W-:Y:S01]  /*0e00*/  @!P2 LOP3.LUT R2, RZ, R52, RZ, 0x33, !PT ;  /* 0x00000034ff02a212 */ /* 0x000fe200078e33ff */
[----:B------:R-:W-:Y:S01]  /*0e10*/  IMAD.MOV R10, RZ, RZ, -R10 ;  /* 0x000000ffff0a7224 */ /* 0x000fe200078e0a0a */
[----:B------:R-:W-:Y:S01]  /*0e20*/  IABS R11, R17 ;  /* 0x00000011000b7213 */ /* 0x000fe20000000000 */
[--C-:B------:R-:W-:Y:S01]  /*0e30*/  @!P6 IMAD.IADD R9, R9, 0x1, -R3.reuse ;  /* 0x000000010909e824 */ /* 0x100fe200078e0a03 */
[----:B------:R-:W-:Y:S01]  /*0e40*/  ISETP.GT.U32.AND P6, PT, R3, R8, PT ;  /* 0x000000080300720c */ /* 0x000fe20003fc4070 */
[----:B------:R-:W-:Y:S01]  /*0e50*/  @!P1 IMAD.IADD R7, R7, 0x1, -R3 ;  /* 0x0000000107079824 */ /* 0x000fe200078e0a03 */
[----:B------:R-:W-:Y:S01]  /*0e60*/  ISETP.GE.AND P2, PT, R19, RZ, PT ;  /* 0x000000ff1300720c */ /* 0x000fe20003f46270 */
[C---:B------:R-:W-:Y:S01]  /*0e70*/  IMAD R10, R3.reuse, R10, R12 ;  /* 0x0000000a030a7224 */ /* 0x040fe200078e020c */
[----:B------:R-:W-:Y:S01]  /*0e80*/  LOP3.LUT R19, R4, 0x72, RZ, 0xfc, !PT ;  /* 0x0000007204137812 */ /* 0x000fe200078efcff */
[----:B------:R-:W-:Y:S01]  /*0e90*/  IMAD.MOV.U32 R12, RZ, RZ, R11 ;  /* 0x000000ffff0c7224 */ /* 0x000fe200078e000b */
[----:B------:R-:W-:Y:S01]  /*0ea0*/  ISETP.GT.U32.AND P1, PT, R3, R7, PT ;  /* 0x000000070300720c */ /* 0x000fe20003f24070 */
[----:B------:R-:W-:Y:S01]  /*0eb0*/  @!P3 IMAD.IADD R6, R6, 0x1, -R3 ;  /* 0x000000010606b824 */ /* 0x000fe200078e0a03 */
[----:B------:R-:W-:Y:S01]  /*0ec0*/  ISETP.GE.AND P3, PT, R18, RZ, PT ;  /* 0x000000ff1200720c */ /* 0x000fe20003f66270 */
[----:B------:R-:W-:Y:S01]  /*0ed0*/  IMAD.HI.U32 R11, R5, R12, RZ ;  /* 0x0000000c050b7227 */ /* 0x000fe200078e00ff */
[----:B------:R-:W-:-:S02]  /*0ee0*/  IABS R18, R19 ;  /* 0x0000001300127213 */ /* 0x000fc40000000000 */
[----:B------:R-:W-:Y:S01]  /*0ef0*/  ISETP.GT.U32.AND P5, PT, R3, R6, PT ;  /* 0x000000060300720c */ /* 0x000fe20003fa4070 */
[----:B------:R-:W-:Y:S01]  /*0f00*/  @!P6 IMAD.IADD R8, R8, 0x1, -R3 ;  /* 0x000000010808e824 */ /* 0x000fe200078e0a03 */
[C---:B------:R-:W-:Y:S01]  /*0f10*/  LOP3.LUT R27, R4.reuse, 0x62, RZ, 0xfc, !PT ;  /* 0x00000062041b7812 */ /* 0x040fe200078efcff */
[----:B------:R-:W-:Y:S01]  /*0f20*/  IMAD.MOV R11, RZ, RZ, -R11 ;  /* 0x000000ffff0b7224 */ /* 0x000fe200078e0a0b */
[C---:B------:R-:W-:Y:S01]  /*0f30*/  LOP3.LUT R31, R4.reuse, 0x5a, RZ, 0xfc, !PT ;  /* 0x0000005a041f7812 */ /* 0x040fe200078efcff */
[----:B------:R-:W-:Y:S01]  /*0f40*/  IMAD.HI.U32 R16, R5, R22, RZ ;  /* 0x0000001605107227 */ /* 0x000fe200078e00ff */
[----:B------:R-:W-:Y:S02]  /*0f50*/  ISETP.GT.U32.AND P6, PT, R3, R8, PT ;  /* 0x000000080300720c */ /* 0x000fe40003fc4070 */
[----:B------:R-:W-:Y:S01]  /*0f60*/  IABS R28, R27 ;  /* 0x0000001b001c7213 */ /* 0x000fe20000000000 */
[----:B------:R-:W-:Y:S01]  /*0f70*/  @!P1 IMAD.IADD R7, R7, 0x1, -R3 ;  /* 0x0000000107079824 */ /* 0x000fe200078e0a03 */
[C---:B------:R-:W-:Y:S01]  /*0f80*/  ISETP.GT.U32.AND P1, PT, R3.reuse, R10, PT ;  /* 0x0000000a0300720c */ /* 0x040fe20003f24070 */
[----:B------:R-:W-:Y:S01]  /*0f90*/  IMAD R11, R3, R11, R12 ;  /* 0x0000000b030b7224 */ /* 0x000fe200078e020c */
[----:B------:R-:W-:Y:S01]  /*0fa0*/  IABS R32, R31 ;  /* 0x0000001f00207213 */ /* 0x000fe20000000000 */
[----:B------:R-:W-:Y:S01]  /*0fb0*/  IMAD.MOV R16, RZ, RZ, -R16 ;  /* 0x000000ffff107224 */ /* 0x000fe200078e0a10 */
[C---:B------:R-:W-:Y:S01]  /*0fc0*/  LOP3.LUT R29, R4.reuse, 0x5c, RZ, 0xfc, !PT ;  /* 0x0000005c041d7812 */ /* 0x040fe200078efcff */
[----:B------:R-:W-:Y:S01]  /*0fd0*/  IMAD.HI.U32 R12, R5, R18, RZ ;  /* 0x00000012050c7227 */ /* 0x000fe200078e00ff */
[----:B------:R-:W-:-:S02]  /*0fe0*/  LOP3.LUT R33, R4, 0x58, RZ, 0xfc, !PT ;  /* 0x0000005804217812 */ /* 0x000fc400078efcff */
[----:B------:R-:W-:Y:S01]  /*0ff0*/  IABS R30, R29 ;  /* 0x0000001d001e7213 */ /* 0x000fe20000000000 */
[--C-:B------:R-:W-:Y:S01]  /*1000*/  @!P6 IMAD.IADD R8, R8, 0x1, -R3.reuse ;  /* 0x000000010808e824 */ /* 0x100fe200078e0a03 */
[C---:B------:R-:W-:Y:S01]  /*1010*/  ISETP.GT.U32.AND P6, PT, R3.reuse, R11, PT ;  /* 0x0000000b0300720c */ /* 0x040fe20003fc4070 */
[----:B------:R-:W-:Y:S01]  /*1020*/  IMAD R16, R3, R16, R22 ;  /* 0x0000001003107224 */ /* 0x000fe200078e0216 */
[----:B------:R-:W-:Y:S01]  /*1030*/  LOP3.LUT R35, R4, 0x54, RZ, 0xfc, !PT ;  /* 0x0000005404237812 */ /* 0x000fe200078efcff */
[--C-:B------:R-:W-:Y:S01]  /*1040*/  @!P1 IMAD.IADD R10, R10, 0x1, -R3.reuse ;  /* 0x000000010a0a9824 */ /* 0x100fe200078e0a03 */
[----:B------:R-:W-:Y:S01]  /*1050*/  ISETP.GE.AND P1, PT, R17, RZ, PT ;  /* 0x000000ff1100720c */ /* 0x000fe20003f26270 */
[----:B------:R-:W-:Y:S01]  /*1060*/  @!P5 IMAD.IADD R6, R6, 0x1, -R3 ;  /* 0x000000010606d824 */ /* 0x000fe200078e0a03 */
[----:B------:R-:W-:Y:S01]  /*1070*/  ISETP.GE.AND P5, PT, R13, RZ, PT ;  /* 0x000000ff0d00720c */ /* 0x000fe20003fa6270 */
[----:B------:R-:W-:Y:S01]  /*1080*/  IMAD.MOV R12, RZ, RZ, -R12 ;  /* 0x000000ffff0c7224 */ /* 0x000fe200078e0a0c */
[C---:B------:R-:W-:Y:S01]  /*1090*/  LOP3.LUT R37, R4.reuse, 0x4a, RZ, 0xfc, !PT ;  /* 0x0000004a04257812 */ /* 0x040fe200078efcff */
[----:B------:R-:W-:Y:S01]  /*10a0*/  IMAD.HI.U32 R13, R5, R20, RZ ;  /* 0x00000014050d7227 */ /* 0x000fe200078e00ff */
[----:B------:R-:W-:-:S02]  /*10b0*/  LOP3.LUT R39, R4, 0x48, RZ, 0xfc, !PT ;  /* 0x0000004804277812 */ /* 0x000fc400078efcff */
[C---:B------:R-:W-:Y:S01]  /*10c0*/  LOP3.LUT R41, R4.reuse, 0x46, RZ, 0xfc, !PT ;  /* 0x0000004604297812 */ /* 0x040fe200078efcff */
[----:B------:R-:W-:Y:S01]  /*10d0*/  @!P6 IMAD.IADD R11, R11, 0x1, -R3 ;  /* 0x000000010b0be824 */ /* 0x000fe200078e0a03 */
[C---:B------:R-:W-:Y:S01]  /*10e0*/  ISETP.GT.U32.AND P6, PT, R3.reuse, R10, PT ;  /* 0x0000000a0300720c */ /* 0x040fe20003fc4070 */
[C---:B------:R-:W-:Y:S01]  /*10f0*/  IMAD R12, R3.reuse, R12, R18 ;  /* 0x0000000c030c7224 */ /* 0x040fe200078e0212 */
[----:B------:R-:W-:Y:S01]  /*1100*/  IABS R18, R24 ;  /* 0x0000001800127213 */ /* 0x000fe20000000000 */
[----:B------:R-:W-:Y:S01]  /*1110*/  IMAD.MOV R13, RZ, RZ, -R13 ;  /* 0x000000ffff0d7224 */ /* 0x000fe200078e0a0d */
[----:B------:R-:W-:Y:S01]  /*1120*/  IABS R40, R41 ;  /* 0x0000002900287213 */ /* 0x000fe20000000000 */
[----:B------:R-:W-:Y:S01]  /*1130*/  @!P0 IMAD.MOV R6, RZ, RZ, -R6 ;  /* 0x000000ffff068224 */ /* 0x000fe200078e0a06 */
[C---:B------:R-:W-:Y:S01]  /*1140*/  ISETP.GT.U32.AND P0, PT, R3.reuse, R11, PT ;  /* 0x0000000b0300720c */ /* 0x040fe20003f04070 */
[C---:B------:R-:W-:Y:S01]  /*1150*/  IMAD R13, R3.reuse, R13, R20 ;  /* 0x0000000d030d7224 */ /* 0x040fe200078e0214 */
[----:B------:R-:W-:Y:S01]  /*1160*/  IABS R20, R25 ;  /* 0x0000001900147213 */ /* 0x000fe20000000000 */
[----:B------:R-:W-:Y:S01]  /*1170*/  @!P4 IMAD.MOV R9, RZ, RZ, -R9 ;  /* 0x000000ffff09c224 */ /* 0x000fe200078e0a09 */
[----:B------:R-:W-:Y:S01]  /*1180*/  ISETP.GT.U32.AND P4, PT, R3, R12, PT ;  /* 0x0000000c0300720c */ /* 0x000fe20003f84070 */
[----:B------:R-:W-:Y:S01]  /*1190*/  IMAD.HI.U32 R17, R5, R18, RZ ;  /* 0x0000001205117227 */ /* 0x000fe200078e00ff */
[----:B------:R-:W-:-:S02]  /*11a0*/  LOP3.LUT R43, R4, 0x3e, RZ, 0xfc, !PT ;  /* 0x0000003e042b7812 */ /* 0x000fc400078efcff */
[----:B------:R-:W-:Y:S01]  /*11b0*/  LOP3.LUT R47, R4, 0x3a, RZ, 0xfc, !PT ;  /* 0x0000003a042f7812 */ /* 0x000fe200078efcff */
[----:B------:R-:W-:Y:S01]  /*11c0*/  @!P6 IMAD.IADD R10, R10, 0x1, -R3 ;  /* 0x000000010a0ae824 */ /* 0x000fe200078e0a03 */
[C---:B------:R-:W-:Y:S01]  /*11d0*/  ISETP.GT.U32.AND P6, PT, R3.reuse, R16, PT ;  /* 0x000000100300720c */ /* 0x040fe20003fc4070 */
[----:B------:R-:W-:Y:S01]  /*11e0*/  @!P3 IMAD.MOV R7, RZ, RZ, -R7 ;  /* 0x000000ffff07b224 */ /* 0x000fe200078e0a07 */
[----:B------:R-:W-:Y:S01]  /*11f0*/  ISETP.GT.U32.AND P3, PT, R3, R13, PT ;  /* 0x0000000d0300720c */ /* 0x000fe20003f64070 */
[----:B------:R-:W-:Y:S01]  /*1200*/  IMAD.MOV R17, RZ, RZ, -R17 ;  /* 0x000000ffff117224 */ /* 0x000fe200078e0a11 */
[----:B------:R-:W-:Y:S01]  /*1210*/  IABS R46, R43 ;  /* 0x0000002b002e7213 */ /* 0x000fe20000000000 */
[----:B------:R-:W-:Y:S01]  /*1220*/  @!P0 IMAD.IADD R11, R11, 0x1, -R3 ;  /* 0x000000010b0b8824 */ /* 0x000fe200078e0a03 */
[----:B------:R-:W-:Y:S01]  /*1230*/  ISETP.GE.AND P0, PT, R21, RZ, PT ;  /* 0x000000ff1500720c */ /* 0x000fe20003f06270 */
[----:B------:R-:W-:Y:S01]  /*1240*/  IMAD R17, R3, R17, R18 ;  /* 0x0000001103117224 */ /* 0x000fe200078e0212 */
[----:B------:R-:W-:Y:S01]  /*1250*/  LOP3.LUT R21, R4, 0x68, RZ, 0xfc, !PT ;  /* 0x0000006804157812 */ /* 0x000fe200078efcff */
[----:B------:R-:W-:Y:S01]  /*1260*/  IMAD.HI.U32 R18, R5, R20, RZ ;  /* 0x0000001405127227 */ /* 0x000fe200078e00ff */
[----:B------:R-:W-:-:S02]  /*1270*/  IABS R48, R47 ;  /* 0x0000002f00307213 */ /* 0x000fc40000000000 */
[----:B------:R-:W-:Y:S01]  /*1280*/  IABS R22, R21 ;  /* 0x0000001500167213 */ /* 0x000fe20000000000 */
[--C-:B------:R-:W-:Y:S01]  /*1290*/  @!P6 IMAD.IADD R16, R16, 0x1, -R3.reuse ;  /* 0x000000011010e824 */ /* 0x100fe200078e0a03 */
[----:B------:R-:W-:Y:S01]  /*12a0*/  LOP3.LUT R49, R4, 0x38, RZ, 0xfc, !PT ;  /* 0x0000003804317812 */ /* 0x000fe200078efcff */
[--C-:B------:R-:W-:Y:S01]  /*12b0*/  @!P4 IMAD.IADD R12, R12, 0x1, -R3.reuse ;  /* 0x000000010c0cc824 */ /* 0x100fe200078e0a03 */
[----:B------:R-:W-:Y:S01]  /*12c0*/  ISETP.GE.AND P4, PT, R23, RZ, PT ;  /* 0x000000ff1700720c */ /* 0x000fe20003f86270 */
[----:B------:R-:W-:Y:S01]  /*12d0*/  IMAD.MOV R18, RZ, RZ, -R18 ;  /* 0x000000ffff127224 */ /* 0x000fe200078e0a12 */
[----:B------:R-:W-:Y:S01]  /*12e0*/  ISETP.GT.U32.AND P6, PT, R3, R16, PT ;  /* 0x000000100300720c */ /* 0x000fe20003fc4070 */
[----:B------:R-:W-:Y:S01]  /*12f0*/  @!P3 IMAD.IADD R13, R13, 0x1, -R3 ;  /* 0x000000010d0db824 */ /* 0x000fe200078e0a03 */
[C---:B------:R-:W-:Y:S01]  /*1300*/  ISETP.GT.U32.AND P3, PT, R3.reuse, R12, PT ;  /* 0x0000000c0300720c */ /* 0x040fe20003f64070 */
[----:B------:R-:W-:Y:S01]  /*1310*/  @!P1 IMAD.MOV R11, RZ, RZ, -R11 ;  /* 0x000000ffff0b9224 */ /* 0x000fe200078e0a0b */
[C---:B------:R-:W-:Y:S01]  /*1320*/  ISETP.GT.U32.AND P1, PT, R3.reuse, R17, PT ;  /* 0x000000110300720c */ /* 0x040fe20003f24070 */
[----:B------:R-:W-:Y:S01]  /*1330*/  IMAD R18, R3, R18, R20 ;  /* 0x0000001203127224 */ /* 0x000fe200078e0214 */
[C---:B------:R-:W-:Y:S01]  /*1340*/  LOP3.LUT R23, R4.reuse, 0x66, RZ, 0xfc, !PT ;  /* 0x0000006604177812 */ /* 0x040fe200078efcff */
[----:B------:R-:W-:Y:S01]  /*1350*/  @!P2 IMAD.MOV R8, RZ, RZ, -R8 ;  /* 0x000000ffff08a224 */ /* 0x000fe200078e0a08 */
[----:B------:R-:W-:Y:S01]  /*1360*/  ISETP.GE.AND P2, PT, R19, RZ, PT ;  /* 0x000000ff1300720c */ /* 0x000fe20003f46270 */
[----:B------:R-:W-:Y:S01]  /*1370*/  IMAD.HI.U32 R19, R5, R22, RZ ;  /* 0x0000001605137227 */ /* 0x000fe200078e00ff */
[----:B------:R-:W-:-:S02]  /*1380*/  LOP3.LUT R51, R4, 0x36, RZ, 0xfc, !PT ;  /* 0x0000003604337812 */ /* 0x000fc400078efcff */
[----:B------:R-:W-:Y:S01]  /*1390*/  IABS R50, R49 ;  /* 0x0000003100327213 */ /* 0x000fe20000000000 */
[----:B------:R-:W-:Y:S01]  /*13a0*/  @!P6 IMAD.IADD R16, R16, 0x1, -R3 ;  /* 0x000000011010e824 */ /* 0x000fe200078e0a03 */
[C---:B------:R-:W-:Y:S01]  /*13b0*/  ISETP.GT.U32.AND P6, PT, R3.reuse, R18, PT ;  /* 0x000000120300720c */ /* 0x040fe20003fc4070 */
[----:B------:R-:W-:Y:S01]  /*13c0*/  @!P5 IMAD.MOV R10, RZ, RZ, -R10 ;  /* 0x000000ffff0ad224 */ /* 0x000fe200078e0a0a */
[----:B------:R-:W-:Y:S01]  /*13d0*/  ISETP.GT.U32.AND P5, PT, R3, R13, PT ;  /* 0x0000000d0300720c */ /* 0x000fe20003fa4070 */
[----:B------:R-:W-:Y:S01]  /*13e0*/  IMAD.MOV R19, RZ, RZ, -R19 ;  /* 0x000000ffff137224 */ /* 0x000fe200078e0a13 */
[----:B------:R-:W-:Y:S01]  /*13f0*/  IABS R52, R51 ;  /* 0x0000003300347213 */ /* 0x000fe20000000000 */
[--C-:B------:R-:W-:Y:S01]  /*1400*/  @!P3 IMAD.IADD R12, R12, 0x1, -R3.reuse ;  /* 0x000000010c0cb824 */ /* 0x100fe200078e0a03 */
[----:B------:R-:W-:Y:S01]  /*1410*/  ISETP.GE.AND P3, PT, R24, RZ, PT ;  /* 0x000000ff1800720c */ /* 0x000fe20003f66270 */
[--C-:B------:R-:W-:Y:S01]  /*1420*/  @!P1 IMAD.IADD R17, R17, 0x1, -R3.reuse ;  /* 0x0000000111119824 */ /* 0x100fe200078e0a03 */
[----:B------:R-:W-:Y:S01]  /*1430*/  IABS R24, R23 ;  /* 0x0000001700187213 */ /* 0x000fe20000000000 */
[----:B------:R-:W-:Y:S01]  /*1440*/  IMAD R19, R3, R19, R22 ;  /* 0x0000001303137224 */ /* 0x000fe200078e0216 */
[----:B------:R-:W-:Y:S01]  /*1450*/  ISETP.GE.AND P1, PT, R21, RZ, PT ;  /* 0x000000ff1500720c */ /* 0x000fe20003f26270 */
[----:B------:R-:W-:Y:S01]  /*1460*/  @!P2 IMAD.MOV R12, RZ, RZ, -R12 ;  /* 0x000000ffff0ca224 */ /* 0x000fe200078e0a0c */
[----:B------:R-:W-:Y:S01]  /*1470*/  LOP3.LUT R55, R4, 0x32, RZ, 0xfc, !PT ;  /* 0x0000003204377812 */ /* 0x000fe200078efcff */
[--C-:B------:R-:W-:Y:S01]  /*1480*/  @!P6 IMAD.IADD R18, R18, 0x1, -R3.reuse ;  /* 0x000000011212e824 */ /* 0x100fe200078e0a03 */
[----:B------:R-:W-:Y:S01]  /*1490*/  ISETP.GT.U32.AND P6, PT, R3, R17, PT ;  /* 0x000000110300720c */ /* 0x000fe20003fc4070 */
[----:B------:R-:W-:Y:S01]  /*14a0*/  @!P5 IMAD.IADD R13, R13, 0x1, -R3 ;  /* 0x000000010d0dd824 */ /* 0x000fe200078e0a03 */
[----:B------:R-:W-:Y:S01]  /*14b0*/  ISETP.GT.U32.AND P2, PT, R3, R19, PT ;  /* 0x000000130300720c */ /* 0x000fe20003f44070 */
[----:B------:R-:W-:Y:S01]  /*14c0*/  IMAD.HI.U32 R20, R5, R24, RZ ;  /* 0x0000001805147227 */ /* 0x000fe200078e00ff */
[----:B------:R-:W-:-:S02]  /*14d0*/  ISETP.GE.AND P5, PT, R25, RZ, PT ;  /* 0x000000ff1900720c */ /* 0x000fc40003fa6270 */
[C---:B------:R-:W-:Y:S01]  /*14e0*/  LOP3.LUT R25, R4.reuse, 0x64, RZ, 0xfc, !PT ;  /* 0x0000006404197812 */ /* 0x040fe200078efcff */
[----:B------:R-:W-:Y:S01]  /*14f0*/  @!P0 IMAD.MOV R13, RZ, RZ, -R13 ;  /* 0x000000ffff0d8224 */ /* 0x000fe200078e0a0d */
[----:B------:R-:W-:Y:S01]  /*1500*/  ISETP.GT.U32.AND P0, PT, R3, R18, PT ;  /* 0x000000120300720c */ /* 0x000fe20003f04070 */
[----:B------:R-:W-:Y:S01]  /*1510*/  IMAD.HI.U32 R22, R5, R28, RZ ;  /* 0x0000001c05167227 */ /* 0x000fe200078e00ff */
[----:B------:R-:W-:Y:S02]  /*1520*/  IABS R26, R25 ;  /* 0x00000019001a7213 */ /* 0x000fe40000000000 */
[C---:B------:R-:W-:Y:S01]  /*1530*/  LOP3.LUT R57, R4.reuse, 0x30, RZ, 0xfc, !PT ;  /* 0x0000003004397812 */ /* 0x040fe200078efcff */
[--C-:B------:R-:W-:Y:S01]  /*1540*/  @!P6 IMAD.IADD R17, R17, 0x1, -R3.reuse ;  /* 0x000000011111e824 */ /* 0x100fe200078e0a03 */
[C---:B------:R-:W-:Y:S01]  /*1550*/  LOP3.LUT R59, R4.reuse, 0x2e, RZ, 0xfc, !PT ;  /* 0x0000002e043b7812 */ /* 0x040fe200078efcff */
[----:B------:R-:W-:Y:S01]  /*1560*/  @!P2 IMAD.IADD R19, R19, 0x1, -R3 ;  /* 0x000000011313a824 */ /* 0x000fe200078e0a03 */
[----:B------:R-:W-:Y:S01]  /*1570*/  ISETP.GE.AND P2, PT, R27, RZ, PT ;  /* 0x000000ff1b00720c */ /* 0x000fe20003f46270 */
[----:B------:R-:W-:Y:S01]  /*1580*/  @!P3 IMAD.MOV R17, RZ, RZ, -R17 ;  /* 0x000000ffff11b224 */ /* 0x000fe200078e0a11 */
[----:B------:R-:W-:Y:S01]  /*1590*/  LOP3.LUT R27, R4, 0x5e, RZ, 0xfc, !PT ;  /* 0x0000005e041b7812 */ /* 0x000fe200078efcff */
[----:B------:R-:W-:Y:S01]  /*15a0*/  IMAD.HI.U32 R21, R5, R26, RZ ;  /* 0x0000001a05157227 */ /* 0x000fe200078e00ff */
[----:B------:R-:W-:-:S02]  /*15b0*/  ISETP.GT.U32.AND P3, PT, R3, R19, PT ;  /* 0x000000130300720c */ /* 0x000fc40003f64070 */
[----:B------:R-:W-:Y:S01]  /*15c0*/  IABS R54, R59 ;  /* 0x0000003b00367213 */ /* 0x000fe20000000000 */
[----:B------:R-:W-:Y:S01]  /*15d0*/  @!P0 IMAD.IADD R18, R18, 0x1, -R3 ;  /* 0x0000000112128824 */ /* 0x000fe200078e0a03 */
[----:B------:R-:W-:Y:S01]  /*15e0*/  ISETP.GE.AND P0, PT, R25, RZ, PT ;  /* 0x000000ff1900720c */ /* 0x000fe20003f06270 */
[----:B------:R-:W-:Y:S01]  /*15f0*/  IMAD.MOV R20, RZ, RZ, -R20 ;  /* 0x000000ffff147224 */ /* 0x000fe200078e0a14 */
[C---:B------:R-:W-:Y:S01]  /*1600*/  LOP3.LUT R25, R4.reuse, 0x60, RZ, 0xfc, !PT ;  /* 0x0000006004197812 */ /* 0x040fe200078efcff */
[----:B------:R-:W-:Y:S01]  /*1610*/  IMAD.MOV R21, RZ, RZ, -R21 ;  /* 0x000000ffff157224 */ /* 0x000fe200078e0a15 */
[C---:B------:R-:W-:Y:S01]  /*1620*/  LOP3.LUT R63, R4.reuse, 0x10, RZ, 0xfc, !PT ;  /* 0x00000010043f7812 */ /* 0x040fe200078efcff */
[----:B------:R-:W-:Y:S01]  /*1630*/  IMAD.MOV R22, RZ, RZ, -R22 ;  /* 0x000000ffff167224 */ /* 0x000fe200078e0a16 */
[----:B------:R-:W-:Y:S01]  /*1640*/  LOP3.LUT R61, R4, 0x12, RZ, 0xfc, !PT ;  /* 0x00000012043d7812 */ /* 0x000fe200078efcff */
[C---:B------:R-:W-:Y:S01]  /*1650*/  IMAD R20, R3.reuse, R20, R24 ;  /* 0x0000001403147224 */ /* 0x040fe200078e0218 */
[----:B------:R-:W-:Y:S01]  /*1660*/  IABS R24, R25 ;  /* 0x0000001900187213 */ /* 0x000fe20000000000 */
[C---:B------:R-:W-:Y:S01]  /*1670*/  IMAD R21, R3.reuse, R21, R26 ;  /* 0x0000001503157224 */ /* 0x040fe200078e021a */
[----:B------:R-:W-:Y:S01]  /*1680*/  IABS R84, R63 ;  /* 0x0000003f00547213 */ /* 0x000fe20000000000 */
[C---:B------:R-:W-:Y:S01]  /*1690*/  IMAD R22, R3.reuse, R22, R28 ;  /* 0x0000001603167224 */ /* 0x040fe200078e021c */
[----:B------:R-:W-:Y:S01]  /*16a0*/  ISETP.GT.U32.AND P6, PT, R3, R20, PT ;  /* 0x000000140300720c */ /* 0x000fe20003fc4070 */
[----:B------:R-:W-:Y:S01]  /*16b0*/  @!P4 IMAD.MOV R16, RZ, RZ, -R16 ;  /* 0x000000ffff10c224 */ /* 0x000fe200078e0a10 */
[----:B------:R-:W-:Y:S01]  /*16c0*/  ISETP.GE.AND P4, PT, R23, RZ, PT ;  /* 0x000000ff1700720c */ /* 0x000fe20003f86270 */
[----:B------:R-:W-:Y:S01]  /*16d0*/  @!P5 IMAD.MOV R18, RZ, RZ, -R18 ;  /* 0x000000ffff12d224 */ /* 0x000fe200078e0a12 */
[----:B------:R-:W-:Y:S01]  /*16e0*/  ISETP.GT.U32.AND P5, PT, R3, R21, PT ;  /* 0x000000150300720c */ /* 0x000fe20003fa4070 */
[----:B------:R-:W-:Y:S01]  /*16f0*/  @!P3 IMAD.IADD R19, R19, 0x1, -R3 ;  /* 0x000000011313b824 */ /* 0x000fe200078e0a03 */
[----:B------:R-:W-:Y:S01]  /*1700*/  ISETP.GT.U32.AND P3, PT, R3, R22, PT ;  /* 0x000000160300720c */ /* 0x000fe20003f64070 */
[----:B------:R-:W-:Y:S01]  /*1710*/  IMAD.HI.U32 R23, R5, R24, RZ ;  /* 0x0000001805177227 */ /* 0x000fe200078e00ff */
[----:B------:R-:W-:-:S02]  /*1720*/  IABS R28, R27 ;  /* 0x0000001b001c7213 */ /* 0x000fc40000000000 */
[----:B------:R-:W-:Y:S01]  /*1730*/  LOP3.LUT R65, R4, 0xe, RZ, 0xfc, !PT ;  /* 0x0000000e04417812 */ /* 0x000fe200078efcff */
[----:B------:R-:W-:Y:S01]  /*1740*/  IMAD.MOV R23, RZ, RZ, -R23 ;  /* 0x000000ffff177224 */ /* 0x000fe200078e0a17 */
[----:B------:R-:W-:Y:S01]  /*1750*/  IABS R82, R61 ;  /* 0x0000003d00527213 */ /* 0x000fe20000000000 */
[--C-:B------:R-:W-:Y:S01]  /*1760*/  @!P6 IMAD.IADD R20, R20, 0x1, -R3.reuse ;  /* 0x000000011414e824 */ /* 0x100fe200078e0a03 */
[----:B------:R-:W-:Y:S01]  /*1770*/  IABS R86, R65 ;  /* 0x0000004100567213 */ /* 0x000fe20000000000 */
[----:B------:R-:W-:Y:S01]  /*1780*/  IMAD R23, R3, R23, R24 ;  /* 0x0000001703177224 */ /* 0x000fe200078e0218 */
[----:B------:R-:W-:Y:S01]  /*1790*/  LOP3.LUT R67, R4, 0xc, RZ, 0xfc, !PT ;  /* 0x0000000c04437812 */ /* 0x000fe200078efcff */
[--C-:B------:R-:W-:Y:S01]  /*17a0*/  @!P5 IMAD.IADD R21, R21, 0x1, -R3.reuse ;  /* 0x000000011515d824 */ /* 0x100fe200078e0a03 */
[C---:B------:R-:W-:Y:S01]  /*17b0*/  ISETP.GT.U32.AND P6, PT, R3.reuse, R20, PT ;  /* 0x000000140300720c */ /* 0x040fe20003fc4070 */
[----:B------:R-:W-:Y:S01]  /*17c0*/  @!P3 IMAD.IADD R22, R22, 0x1, -R3 ;  /* 0x000000011616b824 */ /* 0x000fe200078e0a03 */
[----:B------:R-:W-:Y:S01]  /*17d0*/  ISETP.GT.U32.AND P5, PT, R3, R23, PT ;  /* 0x000000170300720c */ /* 0x000fe20003fa4070 */
[----:B------:R-:W-:Y:S01]  /*17e0*/  IMAD.HI.U32 R26, R5, R32, RZ ;  /* 0x00000020051a7227 */ /* 0x000fe200078e00ff */
[----:B------:R-:W-:-:S02]  /*17f0*/  IABS R88, R67 ;  /* 0x0000004300587213 */ /* 0x000fc40000000000 */
[C---:B------:R-:W-:Y:S01]  /*1800*/  ISETP.GT.U32.AND P3, PT, R3.reuse, R22, PT ;  /* 0x000000160300720c */ /* 0x040fe20003f64070 */
[----:B------:R-:W-:Y:S01]  /*1810*/  @!P1 IMAD.MOV R19, RZ, RZ, -R19 ;  /* 0x000000ffff139224 */ /* 0x000fe200078e0a13 */
[----:B------:R-:W-:Y:S01]  /*1820*/  ISETP.GT.U32.AND P1, PT, R3, R21, PT ;  /* 0x000000150300720c */ /* 0x000fe20003f24070 */
[----:B------:R-:W-:Y:S01]  /*1830*/  IMAD.MOV R26, RZ, RZ, -R26 ;  /* 0x000000ffff1a7224 */ /* 0x000fe200078e0a1a */
[C---:B------:R-:W-:Y:S01]  /*1840*/  LOP3.LUT R69, R4.reuse, 0xa, RZ, 0xfc, !PT ;  /* 0x0000000a04457812 */ /* 0x040fe200078efcff */
[----:B------:R-:W-:Y:S01]  /*1850*/  IMAD.HI.U32 R24, R5, R28, RZ ;  /* 0x0000001c05187227 */ /* 0x000fe200078e00ff */
[C---:B------:R-:W-:Y:S02]  /*1860*/  LOP3.LUT R71, R4.reuse, 0x4, RZ, 0xfc, !PT ;  /* 0x0000000404477812 */ /* 0x040fe400078efcff */
[----:B------:R-:W-:Y:S01]  /*1870*/  IABS R90, R69 ;  /* 0x00000045005a7213 */ /* 0x000fe20000000000 */
[--C-:B------:R-:W-:Y:S01]  /*1880*/  @!P5 IMAD.IADD R23, R23, 0x1, -R3.reuse ;  /* 0x000000011717d824 */ /* 0x100fe200078e0a03 */
[----:B------:R-:W-:Y:S01]  /*1890*/  LOP3.LUT R73, R4, 0x2, RZ, 0xfc, !PT ;  /* 0x0000000204497812 */ /* 0x000fe200078efcff */
[C---:B------:R-:W-:Y:S01]  /*18a0*/  IMAD R26, R3.reuse, R26, R32 ;  /* 0x0000001a031a7224 */ /* 0x040fe200078e0220 */
[----:B------:R-:W-:Y:S01]  /*18b0*/  IABS R32, R35 ;  /* 0x0000002300207213 */ /* 0x000fe20000000000 */
[--C-:B------:R-:W-:Y:S01]  /*18c0*/  @!P3 IMAD.IADD R22, R22, 0x1, -R3.reuse ;  /* 0x000000011616b824 */ /* 0x100fe200078e0a03 */
[C---:B------:R-:W-:Y:S01]  /*18d0*/  ISETP.GT.U32.AND P5, PT, R3.reuse, R23, PT ;  /* 0x000000170300720c */ /* 0x040fe20003fa4070 */
[----:B------:R-:W-:Y:S01]  /*18e0*/  IMAD.MOV R24, RZ, RZ, -R24 ;  /* 0x000000ffff187224 */ /* 0x000fe200078e0a18 */
[----:B------:R-:W-:Y:S01]  /*18f0*/  IABS R96, R71 ;  /* 0x0000004700607213 */ /* 0x000fe20000000000 */
[----:B------:R-:W-:Y:S01]  /*1900*/  @!P2 IMAD.MOV R22, RZ, RZ, -R22 ;  /* 0x000000ffff16a224 */ /* 0x000fe200078e0a16 */
[C---:B------:R-:W-:Y:S01]  /*1910*/  ISETP.GT.U32.AND P2, PT, R3.reuse, R26, PT ;  /* 0x0000001a0300720c */ /* 0x040fe20003f44070 */
[----:B------:R-:W-:Y:S01]  /*1920*/  IMAD R24, R3, R24, R28 ;  /* 0x0000001803187224 */ /* 0x000fe200078e021c */
[----:B------:R-:W-:Y:S01]  /*1930*/  IABS R28, R33 ;  /* 0x00000021001c7213 */ /* 0x000fe20000000000 */
[--C-:B------:R-:W-:Y:S01]  /*1940*/  @!P6 IMAD.IADD R20, R20, 0x1, -R3.reuse ;  /* 0x000000011414e824 */ /* 0x100fe200078e0a03 */
[----:B------:R-:W-:Y:S01]  /*1950*/  ISETP.GE.AND P6, PT, R25, RZ, PT ;  /* 0x000000ff1900720c */ /* 0x000fe20003fc6270 */
[----:B------:R-:W-:Y:S01]  /*1960*/  @!P1 IMAD.IADD R21, R21, 0x1, -R3 ;  /* 0x0000000115159824 */ /* 0x000fe200078e0a03 */
[----:B------:R-:W-:Y:S01]  /*1970*/  ISETP.GT.U32.AND P1, PT, R3, R24, PT ;  /* 0x000000180300720c */ /* 0x000fe20003f24070 */
[----:B------:R-:W-:Y:S01]  /*1980*/  IMAD.HI.U32 R25, R5, R30, RZ ;  /* 0x0000001e05197227 */ /* 0x000fe200078e00ff */
[----:B------:R-:W-:-:S02]  /*1990*/  IABS R98, R73 ;  /* 0x0000004900627213 */ /* 0x000fc40000000000 */
[----:B------:R-:W-:Y:S01]  /*19a0*/  IABS R100, R4 ;  /* 0x0000000400647213 */ /* 0x000fe20000000000 */
[----:B------:R-:W-:Y:S01]  /*19b0*/  @!P4 IMAD.MOV R20, RZ, RZ, -R20 ;  /* 0x000000ffff14c224 */ /* 0x000fe200078e0a14 */
[----:B------:R-:W-:Y:S01]  /*19c0*/  ISETP.GE.AND P4, PT, R27, RZ, PT ;  /* 0x000000ff1b00720c */ /* 0x000fe20003f86270 */
[----:B------:R-:W-:Y:S01]  /*19d0*/  @!P5 IMAD.IADD R23, R23, 0x1, -R3 ;  /* 0x000000011717d824 */ /* 0x000fe200078e0a03 */
[----:B------:R-:W-:Y:S01]  /*19e0*/  ISETP.GE.AND P5, PT, R31, RZ, PT ;  /* 0x000000ff1f00720c */ /* 0x000fe20003fa6270 */
[----:B------:R-:W-:Y:S01]  /*19f0*/  IMAD.MOV R25, RZ, RZ, -R25 ;  /* 0x000000ffff197224 */ /* 0x000fe200078e0a19 */
[----:B------:R-:W-:Y:S01]  /*1a00*/  LOP3.LUT R31, R4, 0x56, RZ, 0xfc, !PT ;  /* 0x00000056041f7812 */ /* 0x000fe200078efcff */
[----:B------:R-:W-:-:S04]  /*1a10*/  IMAD.HI.U32 R27, R5, R28, RZ ;  /* 0x0000001c051b7227 */ /* 0x000fc800078e00ff */
[C---:B------:R-:W-:Y:S01]  /*1a20*/  IMAD R25, R3.reuse, R25, R30 ;  /* 0x0000001903197224 */ /* 0x040fe200078e021e */
[----:B------:R-:W-:Y:S01]  /*1a30*/  IABS R30, R31 ;  /* 0x0000001f001e7213 */ /* 0x000fe20000000000 */
[----:B------:R-:W-:Y:S02]  /*1a40*/  @!P2 IMAD.IADD R26, R26, 0x1, -R3 ;  /* 0x000000011a1aa824 */ /* 0x000fe400078e0a03 */
[----:B------:R-:W-:Y:S01]  /*1a50*/  IMAD.MOV R27, RZ, RZ, -R27 ;  /* 0x000000ffff1b7224 */ /* 0x000fe200078e0a1b */
[C---:B------:R-:W-:Y:S01]  /*1a60*/  ISETP.GT.U32.AND P3, PT, R3.reuse, R25, PT ;  /* 0x000000190300720c */ /* 0x040fe20003f64070 */
[----:B------:R-:W-:Y:S01]  /*1a70*/  @!P1 IMAD.IADD R24, R24, 0x1, -R3 ;  /* 0x0000000118189824 */ /* 0x000fe200078e0a03 */
[C---:B------:R-:W-:Y:S01]  /*1a80*/  ISETP.GT.U32.AND P2, PT, R3.reuse, R26, PT ;  /* 0x0000001a0300720c */ /* 0x040fe20003f44070 */
[----:B------:R-:W-:Y:S02]  /*1a90*/  IMAD R27, R3, R27, R28 ;  /* 0x0000001b031b7224 */ /* 0x000fe400078e021c */
[----:B------:R-:W-:Y:S01]  /*1aa0*/  IMAD.HI.U32 R28, R5, R30, RZ ;  /* 0x0000001e051c7227 */ /* 0x000fe200078e00ff */
[----:B------:R-:W-:-:S03]  /*1ab0*/  ISETP.GT.U32.AND P1, PT, R3, R24, PT ;  /* 0x000000180300720c */ /* 0x000fc60003f24070 */
[----:B------:R-:W-:Y:S01]  /*1ac0*/  @!P6 IMAD.MOV R23, RZ, RZ, -R23 ;  /* 0x000000ffff17e224 */ /* 0x000fe200078e0a17 */
[----:B------:R-:W-:Y:S01]  /*1ad0*/  ISETP.GT.U32.AND P6, PT, R3, R27, PT ;  /* 0x0000001b0300720c */ /* 0x000fe20003fc4070 */
[----:B------:R-:W-:Y:S02]  /*1ae0*/  IMAD.MOV R28, RZ, RZ, -R28 ;  /* 0x000000ffff1c7224 */ /* 0x000fe400078e0a1c */
[----:B------:R-:W-:Y:S01]  /*1af0*/  @!P0 IMAD.MOV R21, RZ, RZ, -R21 ;  /* 0x000000ffff158224 */ /* 0x000fe200078e0a15 */
[----:B------:R-:W-:Y:S01]  /*1b00*/  ISETP.GE.AND P0, PT, R29, RZ, PT ;  /* 0x000000ff1d00720c */ /* 0x000fe20003f06270 */
[----:B------:R-:W-:Y:S02]  /*1b10*/  IMAD R28, R3, R28, R30 ;  /* 0x0000001c031c7224 */ /* 0x000fe400078e021e */
[----:B------:R-:W-:-:S04]  /*1b20*/  IMAD.HI.U32 R29, R5, R32, RZ ;  /* 0x00000020051d7227 */ /* 0x000fc800078e00ff */
[----:B------:R-:W-:Y:S01]  /*1b30*/  @!P2 IMAD.IADD R26, R26, 0x1, -R3 ;  /* 0x000000011a1aa824 */ /* 0x000fe200078e0a03 */
[----:B------:R-:W-:Y:S01]  /*1b40*/  ISETP.GT.U32.AND P2, PT, R3, R28, PT ;  /* 0x0000001c0300720c */ /* 0x000fe20003f44070 */
[----:B------:R-:W-:Y:S02]  /*1b50*/  IMAD.MOV R29, RZ, RZ, -R29 ;  /* 0x000000ffff1d7224 */ /* 0x000fe400078e0a1d */
[--C-:B------:R-:W-:Y:S01]  /*1b60*/  @!P1 IMAD.IADD R24, R24, 0x1, -R3.reuse ;  /* 0x0000000118189824 */ /* 0x100fe200078e0a03 */
[----:B------:R-:W-:Y:S01]  /*1b70*/  ISETP.GE.AND P1, PT, R33, RZ, PT ;  /* 0x000000ff2100720c */ /* 0x000fe20003f26270 */
[--C-:B------:R-:W-:Y:S01]  /*1b80*/  @!P6 IMAD.IADD R27, R27, 0x1, -R3.reuse ;  /* 0x000000011b1be824 */ /* 0x100fe200078e0a03 */
[C---:B------:R-:W-:Y:S01]  /*1b90*/  LOP3.LUT R33, R4.reuse, 0x52, RZ, 0xfc, !PT ;  /* 0x0000005204217812 */ /* 0x040fe200078efcff */
[C---:B------:R-:W-:Y:S01]  /*1ba0*/  IMAD R29, R3.reuse, R29, R32 ;  /* 0x0000001d031d7224 */ /* 0x040fe200078e0220 */
[----:B------:R-:W-:Y:S01]  /*1bb0*/  LOP3.LUT R32, R4, 0x4e, RZ, 0xfc, !PT ;  /* 0x0000004e04207812 */ /* 0x000fe200078efcff */
[----:B------:R-:W-:Y:S01]  /*1bc0*/  @!P4 IMAD.MOV R24, RZ, RZ, -R24 ;  /* 0x000000ffff18c224 */ /* 0x000fe200078e0a18 */
[----:B------:R-:W-:Y:S01]  /*1bd0*/  IABS R34, R33 ;  /* 0x0000002100227213 */ /* 0x000fe20000000000 */
[----:B------:R-:W-:Y:S01]  /*1be0*/  @!P5 IMAD.MOV R26, RZ, RZ, -R26 ;  /* 0x000000ffff1ad224 */ /* 0x000fe200078e0a1a */
[----:B------:R-:W-:Y:S01]  /*1bf0*/  ISETP.GT.U32.AND P4, PT, R3, R27, PT ;  /* 0x0000001b0300720c */ /* 0x000fe20003f84070 */
[--C-:B------:R-:W-:Y:S01]  /*1c00*/  @!P3 IMAD.IADD R25, R25, 0x1, -R3.reuse ;  /* 0x000000011919b824 */ /* 0x100fe200078e0a03 */
[----:B------:R-:W-:Y:S01]  /*1c10*/  ISETP.GT.U32.AND P5, PT, R3, R29, PT ;  /* 0x0000001d0300720c */ /* 0x000fe20003fa4070 */
[----:B------:R-:W-:Y:S01]  /*1c20*/  @!P2 IMAD.IADD R28, R28, 0x1, -R3 ;  /* 0x000000011c1ca824 */ /* 0x000fe200078e0a03 */
[----:B------:R-:W-:Y:S01]  /*1c30*/  IABS R36, R32 ;  /* 0x0000002000247213 */ /* 0x000fe20000000000 */
[----:B------:R-:W-:Y:S01]  /*1c40*/  IMAD.HI.U32 R30, R5, R34, RZ ;  /* 0x00000022051e7227 */ /* 0x000fe200078e00ff */
[----:B------:R-:W-:-:S02]  /*1c50*/  ISETP.GT.U32.AND P3, PT, R3, R25, PT ;  /* 0x000000190300720c */ /* 0x000fc40003f64070 */
[----:B------:R-:W-:Y:S01]  /*1c60*/  ISETP.GT.U32.AND P2, PT, R3, R28, PT ;  /* 0x0000001c0300720c */ /* 0x000fe20003f44070 */
[----:B------:R-:W-:Y:S01]  /*1c70*/  IMAD.MOV R30, RZ, RZ, -R30 ;  /* 0x000000ffff1e7224 */ /* 0x000fe200078e0a1e */
[----:B------:R-:W-:Y:S01]  /*1c80*/  ISETP.GE.AND P6, PT, R35, RZ, PT ;  /* 0x000000ff2300720c */ /* 0x000fe20003fc6270 */
[----:B------:R-:W-:Y:S01]  /*1c90*/  IMAD R2, R2, UR4, RZ ;  /* 0x0000000402027c24 */ /* 0x000fe2000f8e02ff */
[----:B------:R-:W-:Y:S01]  /*1ca0*/  ULDC UR4, c[0x0][0x240] ;  /* 0x0000900000047ab9 */ /* 0x000fe20000000800 */
[--C-:B------:R-:W-:Y:S02]  /*1cb0*/  @!P4 IMAD.IADD R27, R27, 0x1, -R3.reuse ;  /* 0x000000011b1bc824 */ /* 0x100fe400078e0a03 */
[----:B------:R-:W-:Y:S02]  /*1cc0*/  IMAD R30, R3, R30, R34 ;  /* 0x0000001e031e7224 */ /* 0x000fe400078e0222 */
[----:B------:R-:W-:Y:S02]  /*1cd0*/  @!P5 IMAD.IADD R29, R29, 0x1, -R3 ;  /* 0x000000011d1dd824 */ /* 0x000fe400078e0a03 */
[----:B------:R-:W-:Y:S01]  /*1ce0*/  @!P1 IMAD.MOV R27, RZ, RZ, -R27 ;  /* 0x000000ffff1b9224 */ /* 0x000fe200078e0a1b */
[----:B------:R-:W-:Y:S01]  /*1cf0*/  ISETP.GT.U32.AND P1, PT, R3, R30, PT ;  /* 0x0000001e0300720c */ /* 0x000fe20003f24070 */
[--C-:B------:R-:W-:Y:S01]  /*1d00*/  @!P3 IMAD.IADD R25, R25, 0x1, -R3.reuse ;  /* 0x000000011919b824 */ /* 0x100fe200078e0a03 */
[----:B------:R-:W-:Y:S01]  /*1d10*/  ISETP.GT.U32.AND P5, PT, R3, R29, PT ;  /* 0x0000001d0300720c */ /* 0x000fe20003fa4070 */
[----:B------:R-:W-:Y:S01]  /*1d20*/  @!P2 IMAD.IADD R28, R28, 0x1, -R3 ;  /* 0x000000011c1ca824 */ /* 0x000fe200078e0a03 */
[----:B------:R-:W-:Y:S01]  /*1d30*/  ISETP.GE.AND P3, PT, R31, RZ, PT ;  /* 0x000000ff1f00720c */ /* 0x000fe20003f66270 */
[----:B------:R-:W-:Y:S01]  /*1d40*/  @!P0 IMAD.MOV R25, RZ, RZ, -R25 ;  /* 0x000000ffff198224 */ /* 0x000fe200078e0a19 */
[----:B------:R-:W-:Y:S01]  /*1d50*/  ISETP.GE.AND P2, PT, R32, RZ, PT ;  /* 0x000000ff2000720c */ /* 0x000fe20003f46270 */
[----:B------:R-:W-:Y:S01]  /*1d60*/  IMAD.HI.U32 R32, R5, R36, RZ ;  /* 0x0000002405207227 */ /* 0x000fe200078e00ff */
[----:B------:R-:W-:-:S02]  /*1d70*/  LOP3.LUT R31, R4, 0x50, RZ, 0xfc, !PT ;  /* 0x00000050041f7812 */ /* 0x000fc400078efcff */
[----:B------:R-:W-:Y:S01]  /*1d80*/  ISETP.GE.AND P0, PT, R33, RZ, PT ;  /* 0x000000ff2100720c */ /* 0x000fe20003f06270 */
[----:B------:R-:W-:Y:S01]  /*1d90*/  IMAD.MOV R32, RZ, RZ, -R32 ;  /* 0x000000ffff207224 */ /* 0x000fe200078e0a20 */
[----:B------:R-:W-:Y:S01]  /*1da0*/  ISETP.GE.AND P4, PT, R31, RZ, PT ;  /* 0x000000ff1f00720c */ /* 0x000fe20003f86270 */
[--C-:B------:R-:W-:Y:S01]  /*1db0*/  @!P1 IMAD.IADD R30, R30, 0x1, -R3.reuse ;  /* 0x000000011e1e9824 */ /* 0x100fe200078e0a03 */
[----:B------:R-:W-:Y:S01]  /*1dc0*/  IABS R31, R31 ;  /* 0x0000001f001f7213 */ /* 0x000fe20000000000 */
[----:B------:R-:W-:Y:S01]  /*1dd0*/  @!P5 IMAD.IADD R29, R29, 0x1, -R3 ;  /* 0x000000011d1dd824 */ /* 0x000fe200078e0a03 */
[----:B------:R-:W-:Y:S01]  /*1de0*/  LOP3.LUT R33, R4, 0x4c, RZ, 0xfc, !PT ;  /* 0x0000004c04217812 */ /* 0x000fe200078efcff */
[C---:B------:R-:W-:Y:S01]  /*1df0*/  IMAD R32, R3.reuse, R32, R36 ;  /* 0x0000002003207224 */ /* 0x040fe200078e0224 */
[----:B------:R-:W-:Y:S01]  /*1e00*/  ISETP.GT.U32.AND P1, PT, R3, R30, PT ;  /* 0x0000001e0300720c */ /* 0x000fe20003f24070 */
[----:B------:R-:W-:Y:S01]  /*1e10*/  IMAD.MOV.U32 R34, RZ, RZ, R31 ;  /* 0x000000ffff227224 */ /* 0x000fe200078e001f */
[----:B------:R-:W-:Y:S01]  /*1e20*/  IABS R38, R33 ;  /* 0x0000002100267213 */ /* 0x000fe20000000000 */
[----:B------:R-:W-:Y:S01]  /*1e30*/  @!P3 IMAD.MOV R28, RZ, RZ, -R28 ;  /* 0x000000ffff1cb224 */ /* 0x000fe200078e0a1c */
[----:B------:R-:W-:Y:S01]  /*1e40*/  ISETP.GE.AND P3, PT, R33, RZ, PT ;  /* 0x000000ff2100720c */ /* 0x000fe20003f66270 */
[----:B------:R-:W-:Y:S01]  /*1e50*/  @!P6 IMAD.MOV R29, RZ, RZ, -R29 ;  /* 0x000000ffff1de224 */ /* 0x000fe200078e0a1d */
[----:B------:R-:W-:Y:S01]  /*1e60*/  ISETP.GT.U32.AND P6, PT, R3, R32, PT ;  /* 0x000000200300720c */ /* 0x000fe20003fc4070 */
[----:B------:R-:W-:Y:S01]  /*1e70*/  IMAD.HI.U32 R31, R5, R34, RZ ;  /* 0x00000022051f7227 */ /* 0x000fe200078e00ff */
[----:B------:R-:W-:-:S03]  /*1e80*/  IABS R36, R37 ;  /* 0x0000002500247213 */ /* 0x000fc60000000000 */
[----:B------:R-:W-:-:S04]  /*1e90*/  IMAD.HI.U32 R33, R5, R38, RZ ;  /* 0x0000002605217227 */ /* 0x000fc800078e00ff */
[----:B------:R-:W-:Y:S02]  /*1ea0*/  IMAD.MOV R31, RZ, RZ, -R31 ;  /* 0x000000ffff1f7224 */ /* 0x000fe400078e0a1f */
[----:B------:R-:W-:Y:S02]  /*1eb0*/  IMAD.MOV R33, RZ, RZ, -R33 ;  /* 0x000000ffff217224 */ /* 0x000fe400078e0a21 */
[C---:B------:R-:W-:Y:S02]  /*1ec0*/  IMAD R31, R3.reuse, R31, R34 ;  /* 0x0000001f031f7224 */ /* 0x040fe400078e0222 */
[C---:B------:R-:W-:Y:S01]  /*1ed0*/  IMAD R33, R3.reuse, R33, R38 ;  /* 0x0000002103217224 */ /* 0x040fe200078e0226 */
[----:B------:R-:W-:Y:S01]  /*1ee0*/  IABS R38, R39 ;  /* 0x0000002700267213 */ /* 0x000fe20000000000 */
[--C-:B------:R-:W-:Y:S01]  /*1ef0*/  @!P1 IMAD.IADD R30, R30, 0x1, -R3.reuse ;  /* 0x000000011e1e9824 */ /* 0x100fe200078e0a03 */
[C---:B------:R-:W-:Y:S01]  /*1f00*/  ISETP.GT.U32.AND P5, PT, R3.reuse, R31, PT ;  /* 0x0000001f0300720c */ /* 0x040fe20003fa4070 */
[----:B------:R-:W-:Y:S01]  /*1f10*/  @!P6 IMAD.IADD R32, R32, 0x1, -R3 ;  /* 0x000000012020e824 */ /* 0x000fe200078e0a03 */
[----:B------:R-:W-:Y:S01]  /*1f20*/  ISETP.GT.U32.AND P1, PT, R3, R33, PT ;  /* 0x000000210300720c */ /* 0x000fe20003f24070 */
[----:B------:R-:W-:-:S03]  /*1f30*/  IMAD.HI.U32 R34, R5, R36, RZ ;  /* 0x0000002405227227 */ /* 0x000fc600078e00ff */
[----:B------:R-:W-:Y:S01]  /*1f40*/  ISETP.GT.U32.AND P6, PT, R3, R32, PT ;  /* 0x000000200300720c */ /* 0x000fe20003fc4070 */
[----:B------:R-:W-:Y:S02]  /*1f50*/  IMAD.MOV R34, RZ, RZ, -R34 ;  /* 0x000000ffff227224 */ /* 0x000fe400078e0a22 */
[----:B------:R-:W-:-:S04]  /*1f60*/  IMAD.HI.U32 R35, R5, R38, RZ ;  /* 0x0000002605237227 */ /* 0x000fc800078e00ff */
[--C-:B------:R-:W-:Y:S02]  /*1f70*/  @!P5 IMAD.IADD R31, R31, 0x1, -R3.reuse ;  /* 0x000000011f1fd824 */ /* 0x100fe400078e0a03 */
[--C-:B------:R-:W-:Y:S02]  /*1f80*/  @!P1 IMAD.IADD R33, R33, 0x1, -R3.reuse ;  /* 0x0000000121219824 */ /* 0x100fe400078e0a03 */
[C---:B------:R-:W-:Y:S01]  /*1f90*/  IMAD R34, R3.reuse, R34, R36 ;  /* 0x0000002203227224 */ /* 0x040fe200078e0224 */
[C---:B------:R-:W-:Y:S01]  /*1fa0*/  ISETP.GT.U32.AND P5, PT, R3.reuse, R31, PT ;  /* 0x0000001f0300720c */ /* 0x040fe20003fa4070 */
[----:B------:R-:W-:Y:S01]  /*1fb0*/  @!P6 IMAD.IADD R32, R32, 0x1, -R3 ;  /* 0x000000012020e824 */ /* 0x000fe200078e0a03 */
[C---:B------:R-:W-:Y:S01]  /*1fc0*/  ISETP.GT.U32.AND P1, PT, R3.reuse, R33, PT ;  /* 0x000000210300720c */ /* 0x040fe20003f24070 */
[----:B------:R-:W-:Y:S01]  /*1fd0*/  @!P0 IMAD.MOV R30, RZ, RZ, -R30 ;  /* 0x000000ffff1e8224 */ /* 0x000fe200078e0a1e */
[----:B------:R-:W-:Y:S01]  /*1fe0*/  ISETP.GT.U32.AND P6, PT, R3, R34, PT ;  /* 0x000000220300720c */ /* 0x000fe20003fc4070 */
[----:B------:R-:W-:Y:S01]  /*1ff0*/  IMAD.MOV R35, RZ, RZ, -R35 ;  /* 0x000000ffff237224 */ /* 0x000fe200078e0a23 */
[----:B------:R-:W-:Y:S01]  /*2000*/  ISETP.GE.AND P0, PT, R37, RZ, PT ;  /* 0x000000ff2500720c */ /* 0x000fe20003f06270 */
[----:B------:R-:W-:Y:S01]  /*2010*/  @!P2 IMAD.MOV R32, RZ, RZ, -R32 ;  /* 0x000000ffff20a224 */ /* 0x000fe200078e0a20 */
[----:B------:R-:W-:Y:S01]  /*2020*/  LOP3.LUT R37, R4, 0x44, RZ, 0xfc, !PT ;  /* 0x0000004404257812 */ /* 0x000fe200078efcff */
[----:B------:R-:W-:Y:S01]  /*2030*/  IMAD R36, R3, R35, R38 ;  /* 0x0000002303247224 */ /* 0x000fe200078e0226 */
[----:B------:R-:W-:Y:S01]  /*2040*/  ISETP.GE.AND P2, PT, R41, RZ, PT ;  /* 0x000000ff2900720c */ /* 0x000fe20003f46270 */
[----:B------:R-:W-:Y:S01]  /*2050*/  IMAD.HI.U32 R35, R5, R40, RZ ;  /* 0x0000002805237227 */ /* 0x000fe200078e00ff */
[----:B------:R-:W-:-:S02]  /*2060*/  IABS R38, R37 ;  /* 0x0000002500267213 */ /* 0x000fc40000000000 */
[C---:B------:R-:W-:Y:S01]  /*2070*/  LOP3.LUT R41, R4.reuse, 0x40, RZ, 0xfc, !PT ;  /* 0x0000004004297812 */ /* 0x040fe200078efcff */
[--C-:B------:R-:W-:Y:S01]  /*2080*/  @!P5 IMAD.IADD R31, R31, 0x1, -R3.reuse ;  /* 0x000000011f1fd824 */ /* 0x100fe200078e0a03 */
[----:B------:R-:W-:Y:S01]  /*2090*/  ISETP.GE.AND P5, PT, R39, RZ, PT ;  /* 0x000000ff2700720c */ /* 0x000fe20003fa6270 */
[--C-:B------:R-:W-:Y:S01]  /*20a0*/  @!P1 IMAD.IADD R33, R33, 0x1, -R3.reuse ;  /* 0x0000000121219824 */ /* 0x100fe200078e0a03 */
[----:B------:R-:W-:Y:S01]  /*20b0*/  LOP3.LUT R39, R4, 0x42, RZ, 0xfc, !PT ;  /* 0x0000004204277812 */ /* 0x000fe200078efcff */
[----:B------:R-:W-:Y:S01]  /*20c0*/  @!P6 IMAD.IADD R34, R34, 0x1, -R3 ;  /* 0x000000012222e824 */ /* 0x000fe200078e0a03 */
[----:B------:R-:W-:Y:S01]  /*20d0*/  ISETP.GE.AND P6, PT, R37, RZ, PT ;  /* 0x000000ff2500720c */ /* 0x000fe20003fc6270 */
[----:B------:R-:W-:Y:S01]  /*20e0*/  @!P4 IMAD.MOV R31, RZ, RZ, -R31 ;  /* 0x000000ffff1fc224 */ /* 0x000fe200078e0a1f */
[C---:B------:R-:W-:Y:S01]  /*20f0*/  ISETP.GT.U32.AND P4, PT, R3.reuse, R36, PT ;  /* 0x000000240300720c */ /* 0x040fe20003f84070 */
[----:B------:R-:W-:Y:S01]  /*2100*/  @!P3 IMAD.MOV R33, RZ, RZ, -R33 ;  /* 0x000000ffff21b224 */ /* 0x000fe200078e0a21 */
[----:B------:R-:W-:Y:S01]  /*2110*/  ISETP.GT.U32.AND P3, PT, R3, R34, PT ;  /* 0x000000220300720c */ /* 0x000fe20003f64070 */
[----:B------:R-:W-:Y:S01]  /*2120*/  IMAD.HI.U32 R37, R5, R38, RZ ;  /* 0x0000002605257227 */ /* 0x000fe200078e00ff */
[----:B------:R-:W-:-:S02]  /*2130*/  IABS R44, R41 ;  /* 0x00000029002c7213 */ /* 0x000fc40000000000 */
[----:B------:R-:W-:Y:S01]  /*2140*/  IABS R42, R39 ;  /* 0x00000027002a7213 */ /* 0x000fe20000000000 */
[----:B------:R-:W-:Y:S02]  /*2150*/  IMAD.MOV R37, RZ, RZ, -R37 ;  /* 0x000000ffff257224 */ /* 0x000fe400078e0a25 */
[----:B------:R-:W-:Y:S02]  /*2160*/  IMAD.MOV R35, RZ, RZ, -R35 ;  /* 0x000000ffff237224 */ /* 0x000fe400078e0a23 */
[C---:B------:R-:W-:Y:S02]  /*2170*/  IMAD R37, R3.reuse, R37, R38 ;  /* 0x0000002503257224 */ /* 0x040fe400078e0226 */
[--C-:B------:R-:W-:Y:S02]  /*2180*/  @!P4 IMAD.IADD R36, R36, 0x1, -R3.reuse ;  /* 0x000000012424c824 */ /* 0x100fe400078e0a03 */
[----:B------:R-:W-:Y:S01]  /*2190*/  @!P3 IMAD.IADD R34, R34, 0x1, -R3 ;  /* 0x000000012222b824 */ /* 0x000fe200078e0a03 */
[C---:B------:R-:W-:Y:S01]  /*21a0*/  ISETP.GT.U32.AND P3, PT, R3.reuse, R37, PT ;  /* 0x000000250300720c */ /* 0x040fe20003f64070 */
[C---:B------:R-:W-:Y:S01]  /*21b0*/  IMAD R35, R3.reuse, R35, R40 ;  /* 0x0000002303237224 */ /* 0x040fe200078e0228 */
[----:B------:R-:W-:Y:S01]  /*21c0*/  ISETP.GT.U32.AND P4, PT, R3, R36, PT ;  /* 0x000000240300720c */ /* 0x000fe20003f84070 */
[----:B------:R-:W-:-:S02]  /*21d0*/  @!P0 IMAD.MOV R34, RZ, RZ, -R34 ;  /* 0x000000ffff228224 */ /* 0x000fc400078e0a22 */
[----:B------:R-:W-:Y:S01]  /*21e0*/  IMAD.HI.U32 R38, R5, R42, RZ ;  /* 0x0000002a05267227 */ /* 0x000fe200078e00ff */
[----:B------:R-:W-:-:S03]  /*21f0*/  ISETP.GT.U32.AND P1, PT, R3, R35, PT ;  /* 0x000000230300720c */ /* 0x000fc60003f24070 */
[----:B------:R-:W-:Y:S02]  /*2200*/  IMAD.MOV R38, RZ, RZ, -R38 ;  /* 0x000000ffff267224 */ /* 0x000fe400078e0a26 */
[----:B------:R-:W-:-:S04]  /*2210*/  IMAD.HI.U32 R40, R5, R46, RZ ;  /* 0x0000002e05287227 */ /* 0x000fc800078e00ff */
[--C-:B------:R-:W-:Y:S01]  /*2220*/  @!P3 IMAD.IADD R37, R37, 0x1, -R3.reuse ;  /* 0x000000012525b824 */ /* 0x100fe200078e0a03 */
[----:B------:R-:W-:Y:S01]  /*2230*/  ISETP.GE.AND P3, PT, R43, RZ, PT ;  /* 0x000000ff2b00720c */ /* 0x000fe20003f66270 */
[----:B------:R-:W-:Y:S01]  /*2240*/  @!P4 IMAD.IADD R36, R36, 0x1, -R3 ;  /* 0x000000012424c824 */ /* 0x000fe200078e0a03 */
[----:B------:R-:W-:Y:S01]  /*2250*/  ISETP.GE.AND P4, PT, R39, RZ, PT ;  /* 0x000000ff2700720c */ /* 0x000fe20003f86270 */
[----:B------:R-:W-:Y:S01]  /*2260*/  IMAD.HI.U32 R39, R5, R44, RZ ;  /* 0x0000002c05277227 */ /* 0x000fe200078e00ff */
[----:B------:R-:W-:-:S03]  /*2270*/  ISETP.GT.U32.AND P0, PT, R3, R37, PT ;  /* 0x000000250300720c */ /* 0x000fc60003f04070 */
[----:B------:R-:W-:Y:S02]  /*2280*/  @!P1 IMAD.IADD R35, R35, 0x1, -R3 ;  /* 0x0000000123239824 */ /* 0x000fe400078e0a03 */
[----:B------:R-:W-:Y:S02]  /*2290*/  IMAD.MOV R39, RZ, RZ, -R39 ;  /* 0x000000ffff277224 */ /* 0x000fe400078e0a27 */
[C---:B------:R-:W-:Y:S01]  /*22a0*/  IMAD R38, R3.reuse, R38, R42 ;  /* 0x0000002603267224 */ /* 0x040fe200078e022a */
[C---:B------:R-:W-:Y:S01]  /*22b0*/  ISETP.GT.U32.AND P1, PT, R3.reuse, R35, PT ;  /* 0x000000230300720c */ /* 0x040fe20003f24070 */
[C---:B------:R-:W-:Y:S02]  /*22c0*/  IMAD R39, R3.reuse, R39, R44 ;  /* 0x0000002703277224 */ /* 0x040fe400078e022c */
[----:B------:R-:W-:Y:S01]  /*22d0*/  @!P5 IMAD.MOV R36, RZ, RZ, -R36 ;  /* 0x000000ffff24d224 */ /* 0x000fe200078e0a24 */
[----:B------:R-:W-:Y:S01]  /*22e0*/  ISETP.GT.U32.AND P5, PT, R3, R38, PT ;  /* 0x000000260300720c */ /* 0x000fe20003fa4070 */
[----:B------:R-:W-:Y:S01]  /*22f0*/  @!P0 IMAD.IADD R37, R37, 0x1, -R3 ;  /* 0x0000000125258824 */ /* 0x000fe200078e0a03 */
[----:B------:R-:W-:Y:S01]  /*2300*/  ISETP.GT.U32.AND P0, PT, R3, R39, PT ;  /* 0x000000270300720c */ /* 0x000fe20003f04070 */
[----:B------:R-:W-:-:S02]  /*2310*/  IMAD.MOV R40, RZ, RZ, -R40 ;  /* 0x000000ffff287224 */ /* 0x000fc400078e0a28 */
[----:B------:R-:W-:Y:S02]  /*2320*/  @!P6 IMAD.MOV R37, RZ, RZ, -R37 ;  /* 0x000000ffff25e224 */ /* 0x000fe400078e0a25 */
[----:B------:R-:W-:Y:S02]  /*2330*/  IMAD R40, R3, R40, R46 ;  /* 0x0000002803287224 */ /* 0x000fe400078e022e */
[--C-:B------:R-:W-:Y:S01]  /*2340*/  @!P1 IMAD.IADD R35, R35, 0x1, -R3.reuse ;  /* 0x0000000123239824 */ /* 0x100fe200078e0a03 */
[----:B------:R-:W-:Y:S01]  /*2350*/  ISETP.GE.AND P1, PT, R41, RZ, PT ;  /* 0x000000ff2900720c */ /* 0x000fe20003f26270 */
[----:B------:R-:W-:Y:S01]  /*2360*/  IMAD.HI.U32 R42, R5, R48, RZ ;  /* 0x00000030052a7227 */ /* 0x000fe200078e00ff */
[----:B------:R-:W-:Y:S02]  /*2370*/  LOP3.LUT R41, R4, 0x3c, RZ, 0xfc, !PT ;  /* 0x0000003c04297812 */ /* 0x000fe400078efcff */
[----:B------:R-:W-:Y:S01]  /*2380*/  ISETP.GT.U32.AND P6, PT, R3, R40, PT ;  /* 0x000000280300720c */ /* 0x000fe20003fc4070 */
[----:B------:R-:W-:Y:S01]  /*2390*/  @!P0 IMAD.IADD R39, R39, 0x1, -R3 ;  /* 0x0000000127278824 */ /* 0x000fe200078e0a03 */
[----:B------:R-:W-:Y:S01]  /*23a0*/  IABS R46, R41 ;  /* 0x00000029002e7213 */ /* 0x000fe20000000000 */
[----:B------:R-:W-:Y:S01]  /*23b0*/  @!P2 IMAD.MOV R35, RZ, RZ, -R35 ;  /* 0x000000ffff23a224 */ /* 0x000fe200078e0a23 */
[----:B------:R-:W-:Y:S01]  /*23c0*/  ISETP.GE.AND P2, PT, R41, RZ, PT ;  /* 0x000000ff2900720c */ /* 0x000fe20003f46270 */
[----:B------:R-:W-:Y:S01]  /*23d0*/  @!P5 IMAD.IADD R38, R38, 0x1, -R3 ;  /* 0x000000012626d824 */ /* 0x000fe200078e0a03 */
[----:B------:R-:W-:Y:S01]  /*23e0*/  ISETP.GT.U32.AND P0, PT, R3, R39, PT ;  /* 0x000000270300720c */ /* 0x000fe20003f04070 */
[----:B------:R-:W-:-:S03]  /*23f0*/  IMAD.HI.U32 R41, R5, R46, RZ ;  /* 0x0000002e05297227 */ /* 0x000fc600078e00ff */
[C---:B------:R-:W-:Y:S01]  /*2400*/  ISETP.GT.U32.AND P5, PT, R3.reuse, R38, PT ;  /* 0x000000260300720c */ /* 0x040fe20003fa4070 */
[----:B------:R-:W-:Y:S02]  /*2410*/  IMAD.MOV R41, RZ, RZ, -R41 ;  /* 0x000000ffff297224 */ /* 0x000fe400078e0a29 */
[----:B------:R-:W-:Y:S02]  /*2420*/  IMAD.MOV R42, RZ, RZ, -R42 ;  /* 0x000000ffff2a7224 */ /* 0x000fe400078e0a2a */
[C---:B------:R-:W-:Y:S02]  /*2430*/  IMAD R41, R3.reuse, R41, R46 ;  /* 0x0000002903297224 */ /* 0x040fe400078e022e */
[----:B------:R-:W-:Y:S02]  /*2440*/  IMAD R42, R3, R42, R48 ;  /* 0x0000002a032a7224 */ /* 0x000fe400078e0230 */
[--C-:B------:R-:W-:Y:S01]  /*2450*/  @!P0 IMAD.IADD R39, R39, 0x1, -R3.reuse ;  /* 0x0000000127278824 */ /* 0x100fe200078e0a03 */
[C---:B------:R-:W-:Y:S01]  /*2460*/  ISETP.GT.U32.AND P0, PT, R3.reuse, R41, PT ;  /* 0x000000290300720c */ /* 0x040fe20003f04070 */
[--C-:B------:R-:W-:Y:S01]  /*2470*/  @!P6 IMAD.IADD R40, R40, 0x1, -R3.reuse ;  /* 0x000000012828e824 */ /* 0x100fe200078e0a03 */
[----:B------:R-:W-:Y:S01]  /*2480*/  ISETP.GT.U32.AND P6, PT, R3, R42, PT ;  /* 0x0000002a0300720c */ /* 0x000fe20003fc4070 */
[----:B------:R-:W-:Y:S01]  /*2490*/  @!P5 IMAD.IADD R38, R38, 0x1, -R3 ;  /* 0x000000012626d824 */ /* 0x000fe200078e0a03 */
[----:B------:R-:W-:Y:S01]  /*24a0*/  ISETP.GE.AND P5, PT, R47, RZ, PT ;  /* 0x000000ff2f00720c */ /* 0x000fe20003fa6270 */
[----:B------:R-:W-:Y:S01]  /*24b0*/  IMAD.HI.U32 R43, R5, R50, RZ ;  /* 0x00000032052b7227 */ /* 0x000fe200078e00ff */
[----:B------:R-:W-:-:S03]  /*24c0*/  LOP3.LUT R47, R4, 0x34, RZ, 0xfc, !PT ;  /* 0x00000034042f7812 */ /* 0x000fc600078efcff */
[----:B------:R-:W-:Y:S01]  /*24d0*/  IMAD.HI.U32 R44, R5, R52, RZ ;  /* 0x00000034052c7227 */ /* 0x000fe200078e00ff */
[----:B------:R-:W-:-:S03]  /*24e0*/  IABS R48, R47 ;  /* 0x0000002f00307213 */ /* 0x000fc60000000000 */
[----:B------:R-:W-:Y:S01]  /*24f0*/  @!P0 IMAD.IADD R41, R41, 0x1, -R3 ;  /* 0x0000000129298824 */ /* 0x000fe200078e0a03 */
[C---:B------:R-:W-:Y:S01]  /*2500*/  ISETP.GT.U32.AND P0, PT, R3.reuse, R40, PT ;  /* 0x000000280300720c */ /* 0x040fe20003f04070 */
[----:B------:R-:W-:Y:S02]  /*2510*/  IMAD.MOV R43, RZ, RZ, -R43 ;  /* 0x000000ffff2b7224 */ /* 0x000fe400078e0a2b */
[----:B------:R-:W-:Y:S02]  /*2520*/  IMAD.MOV R45, RZ, RZ, -R44 ;  /* 0x000000ffff2d7224 */ /* 0x000fe400078e0a2c */
[----:B------:R-:W-:Y:S01]  /*2530*/  @!P6 IMAD.IADD R42, R42, 0x1, -R3 ;  /* 0x000000012a2ae824 */ /* 0x000fe200078e0a03 */
[C---:B------:R-:W-:Y:S01]  /*2540*/  ISETP.GT.U32.AND P6, PT, R3.reuse, R41, PT ;  /* 0x000000290300720c */ /* 0x040fe20003fc4070 */
[----:B------:R-:W-:Y:S01]  /*2550*/  IMAD R44, R3, R43, R50 ;  /* 0x0000002b032c7224 */ /* 0x000fe200078e0232 */
[----:B------:R-:W-:Y:S01]  /*2560*/  IABS R50, R55 ;  /* 0x0000003700327213 */ /* 0x000fe20000000000 */
[----:B------:R-:W-:-:S04]  /*2570*/  IMAD.HI.U32 R43, R5, R48, RZ ;  /* 0x00000030052b7227 */ /* 0x000fc800078e00ff */
[----:B------:R-:W-:Y:S02]  /*2580*/  IMAD.MOV R43, RZ, RZ, -R43 ;  /* 0x000000ffff2b7224 */ /* 0x000fe400078e0a2b */
[----:B------:R-:W-:Y:S01]  /*2590*/  @!P1 IMAD.MOV R39, RZ, RZ, -R39 ;  /* 0x000000ffff279224 */ /* 0x000fe200078e0a27 */
[C---:B------:R-:W-:Y:S01]  /*25a0*/  ISETP.GT.U32.AND P1, PT, R3.reuse, R44, PT ;  /* 0x0000002c0300720c */ /* 0x040fe20003f24070 */
[----:B------:R-:W-:Y:S01]  /*25b0*/  IMAD R46, R3, R45, R52 ;  /* 0x0000002d032e7224 */ /* 0x000fe200078e0234 */
[----:B------:R-:W-:Y:S01]  /*25c0*/  IABS R52, R57 ;  /* 0x0000003900347213 */ /* 0x000fe20000000000 */
[----:B------:R-:W-:-:S04]  /*25d0*/  IMAD.HI.U32 R45, R5, R50, RZ ;  /* 0x00000032052d7227 */ /* 0x000fc800078e00ff */
[C---:B------:R-:W-:Y:S02]  /*25e0*/  IMAD R48, R3.reuse, R43, R48 ;  /* 0x0000002b03307224 */ /* 0x040fe400078e0230 */
[----:B------:R-:W-:Y:S02]  /*25f0*/  IMAD.MOV R45, RZ, RZ, -R45 ;  /* 0x000000ffff2d7224 */ /* 0x000fe400078e0a2d */
[----:B------:R-:W-:Y:S01]  /*2600*/  @!P4 IMAD.MOV R38, RZ, RZ, -R38 ;  /* 0x000000ffff26c224 */ /* 0x000fe200078e0a26 */
[----:B------:R-:W-:Y:S01]  /*2610*/  ISETP.GT.U32.AND P4, PT, R3, R42, PT ;  /* 0x0000002a0300720c */ /* 0x000fe20003f84070 */
[--C-:B------:R-:W-:Y:S01]  /*2620*/  @!P6 IMAD.IADD R41, R41, 0x1, -R3.reuse ;  /* 0x000000012929e824 */ /* 0x100fe200078e0a03 */
[C---:B------:R-:W-:Y:S01]  /*2630*/  ISETP.GT.U32.AND P6, PT, R3.reuse, R48, PT ;  /* 0x000000300300720c */ /* 0x040fe20003fc4070 */
[----:B------:R-:W-:Y:S01]  /*2640*/  @!P0 IMAD.IADD R40, R40, 0x1, -R3 ;  /* 0x0000000128288824 */ /* 0x000fe200078e0a03 */
[C---:B------:R-:W-:Y:S01]  /*2650*/  ISETP.GT.U32.AND P0, PT, R3.reuse, R46, PT ;  /* 0x0000002e0300720c */ /* 0x040fe20003f04070 */
[----:B------:R-:W-:-:S02]  /*2660*/  IMAD R50, R3, R45, R50 ;  /* 0x0000002d03327224 */ /* 0x000fc400078e0232 */
[----:B------:R-:W-:Y:S02]  /*2670*/  @!P1 IMAD.IADD R44, R44, 0x1, -R3 ;  /* 0x000000012c2c9824 */ /* 0x000fe400078e0a03 */
[----:B------:R-:W-:Y:S01]  /*2680*/  IMAD.HI.U32 R43, R5, R52, RZ ;  /* 0x00000034052b7227 */ /* 0x000fe200078e00ff */
[----:B------:R-:W-:-:S03]  /*2690*/  ISETP.GT.U32.AND P1, PT, R3, R50, PT ;  /* 0x000000320300720c */ /* 0x000fc60003f24070 */
[--C-:B------:R-:W-:Y:S01]  /*26a0*/  @!P4 IMAD.IADD R42, R42, 0x1, -R3.reuse ;  /* 0x000000012a2ac824 */ /* 0x100fe200078e0a03 */
[----:B------:R-:W-:Y:S01]  /*26b0*/  ISETP.GE.AND P4, PT, R49, RZ, PT ;  /* 0x000000ff3100720c */ /* 0x000fe20003f86270 */
[--C-:B------:R-:W-:Y:S01]  /*26c0*/  @!P6 IMAD.IADD R48, R48, 0x1, -R3.reuse ;  /* 0x000000013030e824 */ /* 0x100fe200078e0a03 */
[----:B------:R-:W-:Y:S01]  /*26d0*/  ISETP.GT.U32.AND P6, PT, R3, R44, PT ;  /* 0x0000002c0300720c */ /* 0x000fe20003fc4070 */
[----:B------:R-:W-:Y:S01]  /*26e0*/  @!P0 IMAD.IADD R46, R46, 0x1, -R3 ;  /* 0x000000012e2e8824 */ /* 0x000fe200078e0a03 */
[C---:B------:R-:W-:Y:S01]  /*26f0*/  LOP3.LUT R49, R4.reuse, 0x2c, RZ, 0xfc, !PT ;  /* 0x0000002c04317812 */ /* 0x040fe200078efcff */
[----:B------:R-:W-:Y:S01]  /*2700*/  IMAD.HI.U32 R45, R5, R54, RZ ;  /* 0x00000036052d7227 */ /* 0x000fe200078e00ff */
[----:B------:R-:W-:Y:S02]  /*2710*/  ISETP.GE.AND P0, PT, R51, RZ, PT ;  /* 0x000000ff3300720c */ /* 0x000fe40003f06270 */
[----:B------:R-:W-:Y:S01]  /*2720*/  IABS R56, R49 ;  /* 0x0000003100387213 */ /* 0x000fe20000000000 */
[----:B------:R-:W-:Y:S01]  /*2730*/  IMAD.MOV R43, RZ, RZ, -R43 ;  /* 0x000000ffff2b7224 */ /* 0x000fe200078e0a2b */
[----:B------:R-:W-:Y:S01]  /*2740*/  LOP3.LUT R51, R4, 0x2a, RZ, 0xfc, !PT ;  /* 0x0000002a04337812 */ /* 0x000fe200078efcff */
[----:B------:R-:W-:Y:S01]  /*2750*/  @!P1 IMAD.IADD R50, R50, 0x1, -R3 ;  /* 0x0000000132329824 */ /* 0x000fe200078e0a03 */
[C---:B------:R-:W-:Y:S01]  /*2760*/  ISETP.GT.U32.AND P1, PT, R3.reuse, R46, PT ;  /* 0x0000002e0300720c */ /* 0x040fe20003f24070 */
[----:B------:R-:W-:Y:S01]  /*2770*/  IMAD.MOV R45, RZ, RZ, -R45 ;  /* 0x000000ffff2d7224 */ /* 0x000fe200078e0a2d */
[----:B------:R-:W-:Y:S01]  /*2780*/  IABS R58, R51 ;  /* 0x00000033003a7213 */ /* 0x000fe20000000000 */
[----:B------:R-:W-:-:S02]  /*2790*/  IMAD R52, R3, R43, R52 ;  /* 0x0000002b03347224 */ /* 0x000fc400078e0234 */
[----:B------:R-:W-:Y:S01]  /*27a0*/  @!P3 IMAD.MOV R40, RZ, RZ, -R40 ;  /* 0x000000ffff28b224 */ /* 0x000fe200078e0a28 */
[----:B------:R-:W-:Y:S01]  /*27b0*/  ISETP.GT.U32.AND P3, PT, R3, R48, PT ;  /* 0x000000300300720c */ /* 0x000fe20003f64070 */
[----:B------:R-:W-:-:S04]  /*27c0*/  IMAD.HI.U32 R43, R5, R56, RZ ;  /* 0x00000038052b7227 */ /* 0x000fc800078e00ff */
[----:B------:R-:W-:Y:S02]  /*27d0*/  IMAD R54, R3, R45, R54 ;  /* 0x0000002d03367224 */ /* 0x000fe400078e0236 */
[----:B------:R-:W-:Y:S01]  /*27e0*/  @!P6 IMAD.IADD R44, R44, 0x1, -R3 ;  /* 0x000000012c2ce824 */ /* 0x000fe200078e0a03 */
[----:B------:R-:W-:Y:S01]  /*27f0*/  ISETP.GE.AND P6, PT, R47, RZ, PT ;  /* 0x000000ff2f00720c */ /* 0x000fe20003fc6270 */
[----:B------:R-:W-:Y:S01]  /*2800*/  IMAD.MOV R45, RZ, RZ, -R43 ;  /* 0x000000ffff2d7224 */ /* 0x000fe200078e0a2b */
[----:B------:R-:W-:Y:S01]  /*2810*/  LOP3.LUT R47, R4, 0x28, RZ, 0xfc, !PT ;  /* 0x00000028042f7812 */ /* 0x000fe200078efcff */
[----:B------:R-:W-:-:S03]  /*2820*/  IMAD.HI.U32 R43, R5, R58, RZ ;  /* 0x0000003a052b7227 */ /* 0x000fc600078e00ff */
[----:B------:R-:W-:Y:S01]  /*2830*/  IABS R60, R47 ;  /* 0x0000002f003c7213 */ /* 0x000fe20000000000 */
[----:B------:R-:W-:Y:S01]  /*2840*/  @!P1 IMAD.IADD R46, R46, 0x1, -R3 ;  /* 0x000000012e2e9824 */ /* 0x000fe200078e0a03 */
[C---:B------:R-:W-:Y:S01]  /*2850*/  ISETP.GT.U32.AND P1, PT, R3.reuse, R54, PT ;  /* 0x000000360300720c */ /* 0x040fe20003f24070 */
[----:B------:R-:W-:Y:S01]  /*2860*/  IMAD R56, R3, R45, R56 ;  /* 0x0000002d03387224 */ /* 0x000fe200078e0238 */
[----:B------:R-:W-:Y:S01]  /*2870*/  LOP3.LUT R45, R4, 0x26, RZ, 0xfc, !PT ;  /* 0x00000026042d7812 */ /* 0x000fe200078efcff */
[----:B------:R-:W-:Y:S02]  /*2880*/  IMAD.MOV R43, RZ, RZ, -R43 ;  /* 0x000000ffff2b7224 */ /* 0x000fe400078e0a2b */
[----:B------:R-:W-:Y:S01]  /*2890*/  @!P3 IMAD.IADD R48, R48, 0x1, -R3 ;  /* 0x000000013030b824 */ /* 0x000fe200078e0a03 */
[----:B------:R-:W-:Y:S01]  /*28a0*/  ISETP.GE.AND P3, PT, R55, RZ, PT ;  /* 0x000000ff3700720c */ /* 0x000fe20003f66270 */
[C---:B------:R-:W-:Y:S01]  /*28b0*/  IMAD R58, R3.reuse, R43, R58 ;  /* 0x0000002b033a7224 */ /* 0x040fe200078e023a */
[----:B------:R-:W-:Y:S01]  /*28c0*/  IABS R62, R45 ;  /* 0x0000002d003e7213 */ /* 0x000fe20000000000 */
[----:B------:R-:W-:Y:S01]  /*28d0*/  @!P0 IMAD.MOV R46, RZ, RZ, -R46 ;  /* 0x000000ffff2e8224 */ /* 0x000fe200078e0a2e */
[C---:B------:R-:W-:Y:S01]  /*28e0*/  ISETP.GT.U32.AND P0, PT, R3.reuse, R56, PT ;  /* 0x000000380300720c */ /* 0x040fe20003f04070 */
[----:B------:R-:W-:Y:S01]  /*28f0*/  @!P5 IMAD.MOV R42, RZ, RZ, -R42 ;  /* 0x000000ffff2ad224 */ /* 0x000fe200078e0a2a */
[C---:B------:R-:W-:Y:S01]  /*2900*/  ISETP.GT.U32.AND P5, PT, R3.reuse, R52, PT ;  /* 0x000000340300720c */ /* 0x040fe20003fa4070 */
[----:B------:R-:W-:Y:S01]  /*2910*/  @!P2 IMAD.MOV R41, RZ, RZ, -R41 ;  /* 0x000000ffff29a224 */ /* 0x000fe200078e0a29 */
[C---:B------:R-:W-:Y:S01]  /*2920*/  ISETP.GT.U32.AND P2, PT, R3.reuse, R50, PT ;  /* 0x000000320300720c */ /* 0x040fe20003f44070 */
[----:B------:R-:W-:Y:S01]  /*2930*/  @!P6 IMAD.MOV R48, RZ, RZ, -R48 ;  /* 0x000000ffff30e224 */ /* 0x000fe200078e0a30 */
[----:B------:R-:W-:Y:S01]  /*2940*/  ISETP.GT.U32.AND P6, PT, R3, R58, PT ;  /* 0x0000003a0300720c */ /* 0x000fe20003fc4070 */
[----:B------:R-:W-:Y:S01]  /*2950*/  IMAD.HI.U32 R43, R5, R60, RZ ;  /* 0x0000003c052b7227 */ /* 0x000fe200078e00ff */
[----:B------:R-:W-:-:S03]  /*2960*/  LOP3.LUT R55, R4, 0x1a, RZ, 0xfc, !PT ;  /* 0x0000001a04377812 */ /* 0x000fc600078efcff */
[----:B------:R-:W-:Y:S01]  /*2970*/  IMAD.MOV R43, RZ, RZ, -R43 ;  /* 0x000000ffff2b7224 */ /* 0x000fe200078e0a2b */
[----:B------:R-:W-:Y:S01]  /*2980*/  IABS R74, R55 ;  /* 0x00000037004a7213 */ /* 0x000fe20000000000 */
[--C-:B------:R-:W-:Y:S01]  /*2990*/  @!P0 IMAD.IADD R56, R56, 0x1, -R3.reuse ;  /* 0x0000000138388824 */ /* 0x100fe200078e0a03 */
[----:B------:R-:W-:Y:S01]  /*29a0*/  ISETP.GE.AND P0, PT, R45, RZ, PT ;  /* 0x000000ff2d00720c */ /* 0x000fe20003f06270 */
[--C-:B------:R-:W-:Y:S01]  /*29b0*/  @!P5 IMAD.IADD R52, R52, 0x1, -R3.reuse ;  /* 0x000000013434d824 */ /* 0x100fe200078e0a03 */
[----:B------:R-:W-:Y:S01]  /*29c0*/  LOP3.LUT R45, R4, 0x24, RZ, 0xfc, !PT ;  /* 0x00000024042d7812 */ /* 0x000fe200078efcff */
[--C-:B------:R-:W-:Y:S01]  /*29d0*/  @!P2 IMAD.IADD R50, R50, 0x1, -R3.reuse ;  /* 0x000000013232a824 */ /* 0x100fe200078e0a03 */
[----:B------:R-:W-:Y:S01]  /*29e0*/  ISETP.GE.AND P2, PT, R57, RZ, PT ;  /* 0x000000ff3900720c */ /* 0x000fe20003f46270 */
[--C-:B------:R-:W-:Y:S01]  /*29f0*/  @!P6 IMAD.IADD R58, R58, 0x1, -R3.reuse ;  /* 0x000000013a3ae824 */ /* 0x100fe200078e0a03 */
[C---:B------:R-:W-:Y:S01]  /*2a00*/  ISETP.GT.U32.AND P6, PT, R3.reuse, R56, PT ;  /* 0x000000380300720c */ /* 0x040fe20003fc4070 */
[----:B------:R-:W-:Y:S01]  /*2a10*/  @!P1 IMAD.IADD R54, R54, 0x1, -R3 ;  /* 0x0000000136369824 */ /* 0x000fe200078e0a03 */
[----:B------:R-:W-:Y:S01]  /*2a20*/  ISETP.GT.U32.AND P1, PT, R3, R52, PT ;  /* 0x000000340300720c */ /* 0x000fe20003f24070 */
[----:B------:R-:W-:Y:S01]  /*2a30*/  @!P3 IMAD.MOV R50, RZ, RZ, -R50 ;  /* 0x000000ffff32b224 */ /* 0x000fe200078e0a32 */
[----:B------:R-:W-:Y:S01]  /*2a40*/  ISETP.GE.AND P3, PT, R49, RZ, PT ;  /* 0x000000ff3100720c */ /* 0x000fe20003f66270 */
[----:B------:R-:W-:Y:S01]  /*2a50*/  IMAD R60, R3, R43, R60 ;  /* 0x0000002b033c7224 */ /* 0x000fe200078e023c */
[----:B------:R-:W-:Y:S01]  /*2a60*/  IABS R64, R45 ;  /* 0x0000002d00407213 */ /* 0x000fe20000000000 */
[----:B------:R-:W-:Y:S01]  /*2a70*/  IMAD.HI.U32 R43, R5, R62, RZ ;  /* 0x0000003e052b7227 */ /* 0x000fe200078e00ff */
[----:B------:R-:W-:-:S02]  /*2a80*/  LOP3.LUT R49, R4, 0x20, RZ, 0xfc, !PT ;  /* 0x0000002004317812 */ /* 0x000fc400078efcff */
[----:B------:R-:W-:Y:S01]  /*2a90*/  ISETP.GE.AND P5, PT, R59, RZ, PT ;  /* 0x000000ff3b00720c */ /* 0x000fe20003fa6270 */
[----:B------:R-:W-:Y:S01]  /*2aa0*/  IMAD.MOV R43, RZ, RZ, -R43 ;  /* 0x000000ffff2b7224 */ /* 0x000fe200078e0a2b */
[----:B------:R-:W-:Y:S01]  /*2ab0*/  IABS R68, R49 ;  /* 0x0000003100447213 */ /* 0x000fe20000000000 */
[--C-:B------:R-:W-:Y:S01]  /*2ac0*/  @!P6 IMAD.IADD R56, R56, 0x1, -R3.reuse ;  /* 0x000000013838e824 */ /* 0x100fe200078e0a03 */
[C---:B------:R-:W-:Y:S01]  /*2ad0*/  ISETP.GT.U32.AND P6, PT, R3.reuse, R60, PT ;  /* 0x0000003c0300720c */ /* 0x040fe20003fc4070 */
[C---:B------:R-:W-:Y:S01]  /*2ae0*/  IMAD R62, R3.reuse, R43, R62 ;  /* 0x0000002b033e7224 */ /* 0x040fe200078e023e */
[----:B------:R-:W-:Y:S01]  /*2af0*/  LOP3.LUT R57, R4, 0x18, RZ, 0xfc, !PT ;  /* 0x0000001804397812 */ /* 0x000fe200078efcff */
[----:B------:R-:W-:Y:S01]  /*2b00*/  @!P4 IMAD.MOV R44, RZ, RZ, -R44 ;  /* 0x000000ffff2cc224 */ /* 0x000fe200078e0a2c */
[----:B------:R-:W-:Y:S01]  /*2b10*/  ISETP.GT.U32.AND P4, PT, R3, R54, PT ;  /* 0x000000360300720c */ /* 0x000fe20003f84070 */
[----:B------:R-:W-:Y:S01]  /*2b20*/  @!P1 IMAD.IADD R52, R52, 0x1, -R3 ;  /* 0x0000000134349824 */ /* 0x000fe200078e0a03 */
[----:B------:R-:W-:Y:S01]  /*2b30*/  ISETP.GE.AND P1, PT, R51, RZ, PT ;  /* 0x000000ff3300720c */ /* 0x000fe20003f26270 */
[----:B------:R-:W-:Y:S01]  /*2b40*/  @!P3 IMAD.MOV R56, RZ, RZ, -R56 ;  /* 0x000000ffff38b224 */ /* 0x000fe200078e0a38 */
[C---:B------:R-:W-:Y:S01]  /*2b50*/  ISETP.GT.U32.AND P3, PT, R3.reuse, R62, PT ;  /* 0x0000003e0300720c */ /* 0x040fe20003f64070 */
[----:B------:R-:W-:Y:S01]  /*2b60*/  @!P2 IMAD.MOV R52, RZ, RZ, -R52 ;  /* 0x000000ffff34a224 */ /* 0x000fe200078e0a34 */
[----:B------:R-:W-:Y:S01]  /*2b70*/  ISETP.GT.U32.AND P2, PT, R3, R58, PT ;  /* 0x0000003a0300720c */ /* 0x000fe20003f44070 */
[----:B------:R-:W-:Y:S01]  /*2b80*/  IMAD.HI.U32 R43, R5, R64, RZ ;  /* 0x00000040052b7227 */ /* 0x000fe200078e00ff */
[----:B------:R-:W-:-:S02]  /*2b90*/  LOP3.LUT R51, R4, 0x1e, RZ, 0xfc, !PT ;  /* 0x0000001e04337812 */ /* 0x000fc400078efcff */
[----:B------:R-:W-:Y:S01]  /*2ba0*/  IABS R76, R57 ;  /* 0x00000039004c7213 */ /* 0x000fe20000000000 */
[--C-:B------:R-:W-:Y:S01]  /*2bb0*/  @!P6 IMAD.IADD R60, R60, 0x1, -R3.reuse ;  /* 0x000000013c3ce824 */ /* 0x100fe200078e0a03 */
[----:B------:R-:W-:Y:S01]  /*2bc0*/  IABS R70, R51 ;  /* 0x0000003300467213 */ /* 0x000fe20000000000 */
[--C-:B------:R-:W-:Y:S01]  /*2bd0*/  @!P4 IMAD.IADD R54, R54, 0x1, -R3.reuse ;  /* 0x000000013636c824 */ /* 0x100fe200078e0a03 */
[----:B------:R-:W-:Y:S02]  /*2be0*/  ISETP.GE.AND P4, PT, R47, RZ, PT ;  /* 0x000000ff2f00720c */ /* 0x000fe40003f86270 */
[----:B------:R-:W-:Y:S01]  /*2bf0*/  LOP3.LUT R47, R4, 0x22, RZ, 0xfc, !PT ;  /* 0x00000022042f7812 */ /* 0x000fe200078efcff */
[--C-:B------:R-:W-:Y:S01]  /*2c00*/  @!P3 IMAD.IADD R62, R62, 0x1, -R3.reuse ;  /* 0x000000013e3eb824 */ /* 0x100fe200078e0a03 */
[----:B------:R-:W-:Y:S01]  /*2c10*/  ISETP.GT.U32.AND P6, PT, R3, R60, PT ;  /* 0x0000003c0300720c */ /* 0x000fe20003fc4070 */
[----:B------:R-:W-:Y:S01]  /*2c20*/  @!P2 IMAD.IADD R58, R58, 0x1, -R3 ;  /* 0x000000013a3aa824 */ /* 0x000fe200078e0a03 */
[----:B------:R-:W-:Y:S01]  /*2c30*/  ISETP.GE.AND P2, PT, R47, RZ, PT ;  /* 0x000000ff2f00720c */ /* 0x000fe20003f46270 */
[----:B------:R-:W-:Y:S01]  /*2c40*/  @!P5 IMAD.MOV R54, RZ, RZ, -R54 ;  /* 0x000000ffff36d224 */ /* 0x000fe200078e0a36 */
[----:B------:R-:W-:Y:S01]  /*2c50*/  IABS R66, R47 ;  /* 0x0000002f00427213 */ /* 0x000fe20000000000 */
[----:B------:R-:W-:Y:S01]  /*2c60*/  IMAD.MOV R47, RZ, RZ, -R43 ;  /* 0x000000ffff2f7224 */ /* 0x000fe200078e0a2b */
[----:B------:R-:W-:Y:S01]  /*2c70*/  ISETP.GT.U32.AND P3, PT, R3, R62, PT ;  /* 0x0000003e0300720c */ /* 0x000fe20003f64070 */
[----:B------:R-:W-:Y:S01]  /*2c80*/  IMAD.HI.U32 R43, R5, R68, RZ ;  /* 0x00000044052b7227 */ /* 0x000fe200078e00ff */
[----:B------:R-:W-:-:S02]  /*2c90*/  ISETP.GE.AND P5, PT, R45, RZ, PT ;  /* 0x000000ff2d00720c */ /* 0x000fc40003fa6270 */
[----:B------:R-:W-:Y:S01]  /*2ca0*/  LOP3.LUT R59, R4, 0x14, RZ, 0xfc, !PT ;  /* 0x00000014043b7812 */ /* 0x000fe200078efcff */
[----:B------:R-:W-:Y:S02]  /*2cb0*/  IMAD R64, R3, R47, R64 ;  /* 0x0000002f03407224 */ /* 0x000fe400078e0240 */
[----:B------:R-:W-:Y:S01]  /*2cc0*/  IMAD.MOV R47, RZ, RZ, -R43 ;  /* 0x000000ffff2f7224 */ /* 0x000fe200078e0a2b */
[----:B------:R-:W-:Y:S01]  /*2cd0*/  IABS R80, R59 ;  /* 0x0000003b00507213 */ /* 0x000fe20000000000 */
[----:B------:R-:W-:-:S04]  /*2ce0*/  IMAD.HI.U32 R45, R5, R66, RZ ;  /* 0x00000042052d7227 */ /* 0x000fc800078e00ff */
[C---:B------:R-:W-:Y:S02]  /*2cf0*/  IMAD R68, R3.reuse, R47, R68 ;  /* 0x0000002f03447224 */ /* 0x040fe400078e0244 */
[--C-:B------:R-:W-:Y:S02]  /*2d00*/  @!P3 IMAD.IADD R62, R62, 0x1, -R3.reuse ;  /* 0x000000013e3eb824 */ /* 0x100fe400078e0a03 */
[----:B------:R-:W-:Y:S01]  /*2d10*/  @!P6 IMAD.IADD R60, R60, 0x1, -R3 ;  /* 0x000000013c3ce824 */ /* 0x000fe200078e0a03 */
[C---:B------:R-:W-:Y:S01]  /*2d20*/  ISETP.GT.U32.AND P3, PT, R3.reuse, R68, PT ;  /* 0x000000440300720c */ /* 0x040fe20003f64070 */
[----:B------:R-:W-:Y:S01]  /*2d30*/  IMAD.MOV R45, RZ, RZ, -R45 ;  /* 0x000000ffff2d7224 */ /* 0x000fe200078e0a2d */
[----:B------:R-:W-:Y:S01]  /*2d40*/  ISETP.GT.U32.AND P6, PT, R3, R64, PT ;  /* 0x000000400300720c */ /* 0x000fe20003fc4070 */
[----:B------:R-:W-:-:S04]  /*2d50*/  IMAD.HI.U32 R43, R5, R70, RZ ;  /* 0x00000046052b7227 */ /* 0x000fc800078e00ff */
[----:B------:R-:W-:Y:S02]  /*2d60*/  IMAD R66, R3, R45, R66 ;  /* 0x0000002d03427224 */ /* 0x000fe400078e0242 */
[----:B------:R-:W-:Y:S02]  /*2d70*/  IMAD.MOV R43, RZ, RZ, -R43 ;  /* 0x000000ffff2b7224 */ /* 0x000fe400078e0a2b */
[----:B------:R-:W-:-:S04]  /*2d80*/  IMAD.HI.U32 R45, R5, R74, RZ ;  /* 0x0000004a052d7227 */ /* 0x000fc800078e00ff */
[----:B------:R-:W-:Y:S02]  /*2d90*/  @!P3 IMAD.IADD R68, R68, 0x1, -R3 ;  /* 0x000000014444b824 */ /* 0x000fe400078e0a03 */
[C---:B------:R-:W-:Y:S02]  /*2da0*/  IMAD R70, R3.reuse, R43, R70 ;  /* 0x0000002b03467224 */ /* 0x040fe400078e0246 */
[----:B------:R-:W-:Y:S01]  /*2db0*/  IMAD.MOV R45, RZ, RZ, -R45 ;  /* 0x000000ffff2d7224 */ /* 0x000fe200078e0a2d */
[C---:B------:R-:W-:Y:S01]  /*2dc0*/  ISETP.GT.U32.AND P3, PT, R3.reuse, R68, PT ;  /* 0x000000440300720c */ /* 0x040fe20003f64070 */
[----:B------:R-:W-:Y:S01]  /*2dd0*/  @!P4 IMAD.MOV R60, RZ, RZ, -R60 ;  /* 0x000000ffff3cc224 */ /* 0x000fe200078e0a3c */
[C---:B------:R-:W-:Y:S01]  /*2de0*/  ISETP.GT.U32.AND P4, PT, R3.reuse, R66, PT ;  /* 0x000000420300720c */ /* 0x040fe20003f84070 */
[----:B------:R-:W-:Y:S01]  /*2df0*/  @!P0 IMAD.MOV R62, RZ, RZ, -R62 ;  /* 0x000000ffff3e8224 */ /* 0x000fe200078e0a3e */
[----:B------:R-:W-:Y:S01]  /*2e00*/  ISETP.GT.U32.AND P0, PT, R3, R70, PT ;  /* 0x000000460300720c */ /* 0x000fe20003f04070 */
[----:B------:R-:W-:-:S02]  /*2e10*/  @!P6 IMAD.IADD R64, R64, 0x1, -R3 ;  /* 0x000000014040e824 */ /* 0x000fc400078e0a03 */
[C---:B------:R-:W-:Y:S02]  /*2e20*/  IMAD R74, R3.reuse, R45, R74 ;  /* 0x0000002d034a7224 */ /* 0x040fe400078e024a */
[----:B------:R-:W-:Y:S01]  /*2e30*/  @!P1 IMAD.MOV R58, RZ, RZ, -R58 ;  /* 0x000000ffff3a9224 */ /* 0x000fe200078e0a3a */
[----:B------:R-:W-:Y:S01]  /*2e40*/  ISETP.GT.U32.AND P6, PT, R3, R64, PT ;  /* 0x000000400300720c */ /* 0x000fe20003fc4070 */
[----:B------:R-:W-:Y:S01]  /*2e50*/  IMAD.HI.U32 R47, R5, R76, RZ ;  /* 0x0000004c052f7227 */ /* 0x000fe200078e00ff */
[----:B------:R-:W-:Y:S02]  /*2e60*/  ISETP.GE.AND P1, PT, R49, RZ, PT ;  /* 0x000000ff3100720c */ /* 0x000fe40003f26270 */
[----:B------:R-:W-:Y:S01]  /*2e70*/  LOP3.LUT R49, R4, 0x1c, RZ, 0xfc, !PT ;  /* 0x0000001c04317812 */ /* 0x000fe200078efcff */
[--C-:B------:R-:W-:Y:S01]  /*2e80*/  @!P3 IMAD.IADD R68, R68, 0x1, -R3.reuse ;  /* 0x000000014444b824 */ /* 0x100fe200078e0a03 */
[----:B------:R-:W-:Y:S01]  /*2e90*/  ISETP.GT.U32.AND P3, PT, R3, R74, PT ;  /* 0x0000004a0300720c */ /* 0x000fe20003f64070 */
[--C-:B------:R-:W-:Y:S01]  /*2ea0*/  @!P4 IMAD.IADD R66, R66, 0x1, -R3.reuse ;  /* 0x000000014242c824 */ /* 0x100fe200078e0a03 */
[----:B------:R-:W-:Y:S01]  /*2eb0*/  IABS R72, R49 ;  /* 0x0000003100487213 */ /* 0x000fe20000000000 */
[----:B------:R-:W-:-:S02]  /*2ec0*/  @!P0 IMAD.IADD R70, R70, 0x1, -R3 ;  /* 0x0000000146468824 */ /* 0x000fc400078e0a03 */
[----:B------:R-:W-:Y:S01]  /*2ed0*/  IMAD.MOV R47, RZ, RZ, -R47 ;  /* 0x000000ffff2f7224 */ /* 0x000fe200078e0a2f */
[C---:B------:R-:W-:Y:S01]  /*2ee0*/  ISETP.GT.U32.AND P4, PT, R3.reuse, R66, PT ;  /* 0x000000420300720c */ /* 0x040fe20003f84070 */
[--C-:B------:R-:W-:Y:S01]  /*2ef0*/  @!P6 IMAD.IADD R64, R64, 0x1, -R3.reuse ;  /* 0x000000014040e824 */ /* 0x100fe200078e0a03 */
[----:B------:R-:W-:Y:S01]  /*2f00*/  ISETP.GT.U32.AND P0, PT, R3, R70, PT ;  /* 0x000000460300720c */ /* 0x000fe20003f04070 */
[----:B------:R-:W-:Y:S01]  /*2f10*/  IMAD.HI.U32 R43, R5, R72, RZ ;  /* 0x00000048052b7227 */ /* 0x000fe200078e00ff */
[----:B------:R-:W-:Y:S02]  /*2f20*/  ISETP.GE.AND P6, PT, R51, RZ, PT ;  /* 0x000000ff3300720c */ /* 0x000fe40003fc6270 */
[----:B------:R-:W-:Y:S01]  /*2f30*/  LOP3.LUT R51, R4, 0x16, RZ, 0xfc, !PT ;  /* 0x0000001604337812 */ /* 0x000fe200078efcff */
[----:B------:R-:W-:Y:S02]  /*2f40*/  @!P3 IMAD.IADD R74, R74, 0x1, -R3 ;  /* 0x000000014a4ab824 */ /* 0x000fe400078e0a03 */
[----:B------:R-:W-:Y:S01]  /*2f50*/  @!P5 IMAD.MOV R64, RZ, RZ, -R64 ;  /* 0x000000ffff40d224 */ /* 0x000fe200078e0a40 */
[----:B------:R-:W-:Y:S01]  /*2f60*/  IABS R78, R51 ;  /* 0x00000033004e7213 */ /* 0x000fe20000000000 */
[----:B------:R-:W-:Y:S01]  /*2f70*/  IMAD.MOV R43, RZ, RZ, -R43 ;  /* 0x000000ffff2b7224 */ /* 0x000fe200078e0a2b */
[----:B------:R-:W-:Y:S01]  /*2f80*/  ISETP.GT.U32.AND P5, PT, R3, R74, PT ;  /* 0x0000004a0300720c */ /* 0x000fe20003fa4070 */
[----:B------:R-:W-:-:S04]  /*2f90*/  IMAD.HI.U32 R45, R5, R80, RZ ;  /* 0x00000050052d7227 */ /* 0x000fc800078e00ff */
[C---:B------:R-:W-:Y:S02]  /*2fa0*/  IMAD R72, R3.reuse, R43, R72 ;  /* 0x0000002b03487224 */ /* 0x040fe400078e0248 */
[----:B------:R-:W-:Y:S02]  /*2fb0*/  IMAD R76, R3, R47, R76 ;  /* 0x0000002f034c7224 */ /* 0x000fe400078e024c */
[----:B------:R-:W-:Y:S02]  /*2fc0*/  IMAD.MOV R45, RZ, RZ, -R45 ;  /* 0x000000ffff2d7224 */ /* 0x000fe400078e0a2d */
[----:B------:R-:W-:-:S04]  /*2fd0*/  IMAD.HI.U32 R43, R5, R78, RZ ;  /* 0x0000004e052b7227 */ /* 0x000fc800078e00ff */
[--C-:B------:R-:W-:Y:S01]  /*2fe0*/  @!P4 IMAD.IADD R66, R66, 0x1, -R3.reuse ;  /* 0x000000014242c824 */ /* 0x100fe200078e0a03 */
[C---:B------:R-:W-:Y:S01]  /*2ff0*/  ISETP.GT.U32.AND P4, PT, R3.reuse, R72, PT ;  /* 0x000000480300720c */ /* 0x040fe20003f84070 */
[----:B------:R-:W-:Y:S01]  /*3000*/  @!P0 IMAD.IADD R70, R70, 0x1, -R3 ;  /* 0x0000000146468824 */ /* 0x000fe200078e0a03 */
[C---:B------:R-:W-:Y:S01]  /*3010*/  ISETP.GT.U32.AND P0, PT, R3.reuse, R76, PT ;  /* 0x0000004c0300720c */ /* 0x040fe20003f04070 */
[C---:B------:R-:W-:Y:S02]  /*3020*/  IMAD R80, R3.reuse, R45, R80 ;  /* 0x0000002d03507224 */ /* 0x040fe400078e0250 */
[----:B------:R-:W-:Y:S02]  /*3030*/  IMAD.MOV R43, RZ, RZ, -R43 ;  /* 0x000000ffff2b7224 */ /* 0x000fe400078e0a2b */
[----:B------:R-:W-:Y:S01]  /*3040*/  @!P5 IMAD.IADD R74, R74, 0x1, -R3 ;  /* 0x000000014a4ad824 */ /* 0x000fe200078e0a03 */
[C---:B------:R-:W-:Y:S01]  /*3050*/  ISETP.GT.U32.AND P5, PT, R3.reuse, R80, PT ;  /* 0x000000500300720c */ /* 0x040fe20003fa4070 */
[----:B------:R-:W-:-:S02]  /*3060*/  IMAD R78, R3, R43, R78 ;  /* 0x0000002b034e7224 */ /* 0x000fc400078e024e */
[----:B------:R-:W-:-:S04]  /*3070*/  IMAD.HI.U32 R43, R5, R84, RZ ;  /* 0x00000054052b7227 */ /* 0x000fc800078e00ff */
[----:B------:R-:W-:Y:S02]  /*3080*/  IMAD.MOV R45, RZ, RZ, -R43 ;  /* 0x000000ffff2d7224 */ /* 0x000fe400078e0a2b */
[--C-:B------:R-:W-:Y:S01]  /*3090*/  @!P4 IMAD.IADD R72, R72, 0x1, -R3.reuse ;  /* 0x000000014848c824 */ /* 0x100fe200078e0a03 */
[----:B------:R-:W-:Y:S01]  /*30a0*/  ISETP.GE.AND P4, PT, R49, RZ, PT ;  /* 0x000000ff3100720c */ /* 0x000fe20003f86270 */
[--C-:B------:R-:W-:Y:S02]  /*30b0*/  @!P0 IMAD.IADD R76, R76, 0x1, -R3.reuse ;  /* 0x000000014c4c8824 */ /* 0x100fe400078e0a03 */
[C---:B------:R-:W-:Y:S01]  /*30c0*/  IMAD R84, R3.reuse, R45, R84 ;  /* 0x0000002d03547224 */ /* 0x040fe200078e0254 */
[C---:B------:R-:W-:Y:S01]  /*30d0*/  ISETP.GT.U32.AND P3, PT, R3.reuse, R72, PT ;  /* 0x000000480300720c */ /* 0x040fe20003f64070 */
[----:B------:R-:W-:Y:S01]  /*30e0*/  @!P5 IMAD.IADD R80, R80, 0x1, -R3 ;  /* 0x000000015050d824 */ /* 0x000fe200078e0a03 */
[----:B------:R-:W-:Y:S01]  /*30f0*/  ISETP.GT.U32.AND P0, PT, R3, R76, PT ;  /* 0x0000004c0300720c */ /* 0x000fe20003f04070 */
[----:B------:R-:W-:Y:S01]  /*3100*/  IMAD.HI.U32 R47, R5, R82, RZ ;  /* 0x00000052052f7227 */ /* 0x000fe200078e00ff */
[----:B------:R-:W-:-:S03]  /*3110*/  ISETP.GT.U32.AND P5, PT, R3, R84, PT ;  /* 0x000000540300720c */ /* 0x000fc60003fa4070 */
[----:B------:R-:W-:-:S04]  /*3120*/  IMAD.HI.U32 R43, R5, R86, RZ ;  /* 0x00000056052b7227 */ /* 0x000fc800078e00ff */
[----:B------:R-:W-:Y:S02]  /*3130*/  IMAD.MOV R47, RZ, RZ, -R47 ;  /* 0x000000ffff2f7224 */ /* 0x000fe400078e0a2f */
[----:B------:R-:W-:Y:S02]  /*3140*/  IMAD.MOV R43, RZ, RZ, -R43 ;  /* 0x000000ffff2b7224 */ /* 0x000fe400078e0a2b */
[C---:B------:R-:W-:Y:S02]  /*3150*/  IMAD R82, R3.reuse, R47, R82 ;  /* 0x0000002f03527224 */ /* 0x040fe400078e0252 */
[C---:B------:R-:W-:Y:S02]  /*3160*/  IMAD R86, R3.reuse, R43, R86 ;  /* 0x0000002b03567224 */ /* 0x040fe400078e0256 */
[--C-:B------:R-:W-:Y:S01]  /*3170*/  @!P3 IMAD.IADD R72, R72, 0x1, -R3.reuse ;  /* 0x000000014848b824 */ /* 0x100fe200078e0a03 */
[C---:B------:R-:W-:Y:S01]  /*3180*/  ISETP.GT.U32.AND P3, PT, R3.reuse, R78, PT ;  /* 0x0000004e0300720c */ /* 0x040fe20003f64070 */
[--C-:B------:R-:W-:Y:S01]  /*3190*/  @!P0 IMAD.IADD R76, R76, 0x1, -R3.reuse ;  /* 0x000000014c4c8824 */ /* 0x100fe200078e0a03 */
[C---:B------:R-:W-:Y:S01]  /*31a0*/  ISETP.GT.U32.AND P0, PT, R3.reuse, R82, PT ;  /* 0x000000520300720c */ /* 0x040fe20003f04070 */
[----:B------:R-:W-:Y:S01]  /*31b0*/  @!P5 IMAD.IADD R84, R84, 0x1, -R3 ;  /* 0x000000015454d824 */ /* 0x000fe200078e0a03 */
[----:B------:R-:W-:Y:S01]  /*31c0*/  ISETP.GT.U32.AND P5, PT, R3, R86, PT ;  /* 0x000000560300720c */ /* 0x000fe20003fa4070 */
[----:B------:R-:W-:-:S04]  /*31d0*/  IMAD.HI.U32 R45, R5, R88, RZ ;  /* 0x00000058052d7227 */ /* 0x000fc800078e00ff */
[----:B------:R-:W-:Y:S02]  /*31e0*/  IMAD.MOV R45, RZ, RZ, -R45 ;  /* 0x000000ffff2d7224 */ /* 0x000fe400078e0a2d */
[----:B------:R-:W-:-:S04]  /*31f0*/  IMAD.HI.U32 R47, R5, R90, RZ ;  /* 0x0000005a052f7227 */ /* 0x000fc800078e00ff */
[----:B------:R-:W-:Y:S02]  /*3200*/  IMAD R88, R3, R45, R88 ;  /* 0x0000002d03587224 */ /* 0x000fe400078e0258 */
[--C-:B------:R-:W-:Y:S01]  /*3210*/  @!P3 IMAD.IADD R78, R78, 0x1, -R3.reuse ;  /* 0x000000014e4eb824 */ /* 0x100fe200078e0a03 */
[----:B------:R-:W-:Y:S01]  /*3220*/  ISETP.GE.AND P3, PT, R55, RZ, PT ;  /* 0x000000ff3700720c */ /* 0x000fe20003f66270 */
[--C-:B------:R-:W-:Y:S01]  /*3230*/  @!P0 IMAD.IADD R82, R82, 0x1, -R3.reuse ;  /* 0x0000000152528824 */ /* 0x100fe200078e0a03 */
[----:B------:R-:W-:Y:S01]  /*3240*/  ISETP.GE.AND P0, PT, R57, RZ, PT ;  /* 0x000000ff3900720c */ /* 0x000fe20003f06270 */
[----:B------:R-:W-:Y:S01]  /*3250*/  @!P5 IMAD.IADD R86, R86, 0x1, -R3 ;  /* 0x000000015656d824 */ /* 0x000fe200078e0a03 */
[C---:B------:R-:W-:Y:S01]  /*3260*/  LOP3.LUT R55, R4.reuse, 0x8, RZ, 0xfc, !PT ;  /* 0x0000000804377812 */ /* 0x040fe200078efcff */
[----:B------:R-:W-:Y:S01]  /*3270*/  @!P2 IMAD.MOV R66, RZ, RZ, -R66 ;  /* 0x000000ffff42a224 */ /* 0x000fe200078e0a42 */
[----:B------:R-:W-:Y:S01]  /*3280*/  LOP3.LUT R57, R4, 0x6, RZ, 0xfc, !PT ;  /* 0x0000000604397812 */ /* 0x000fe200078efcff */
[----:B------:R-:W-:Y:S01]  /*3290*/  @!P1 IMAD.MOV R68, RZ, RZ, -R68 ;  /* 0x000000ffff449224 */ /* 0x000fe200078e0a44 */
[----:B------:R-:W-:Y:S01]  /*32a0*/  ISETP.GT.U32.AND P5, PT, R3, R88, PT ;  /* 0x000000580300720c */ /* 0x000fe20003fa4070 */
[----:B------:R-:W-:Y:S01]  /*32b0*/  IMAD.MOV R47, RZ, RZ, -R47 ;  /* 0x000000ffff2f7224 */ /* 0x000fe200078e0a2f */
[----:B------:R-:W-:Y:S01]  /*32c0*/  IABS R92, R55 ;  /* 0x00000037005c7213 */ /* 0x000fe20000000000 */
[----:B------:R-:W-:Y:S01]  /*32d0*/  IMAD.HI.U32 R49, R5, R98, RZ ;  /* 0x0000006205317227 */ /* 0x000fe200078e00ff */
[----:B------:R-:W-:-:S02]  /*32e0*/  IABS R94, R57 ;  /* 0x00000039005e7213 */ /* 0x000fc40000000000 */
[----:B------:R-:W-:Y:S01]  /*32f0*/  ISETP.GT.U32.AND P2, PT, R3, R78, PT ;  /* 0x0000004e0300720c */ /* 0x000fe20003f44070 */
[----:B------:R-:W-:Y:S01]  /*3300*/  IMAD.HI.U32 R43, R5, R92, RZ ;  /* 0x0000005c052b7227 */ /* 0x000fe200078e00ff */
[----:B------:R-:W-:-:S03]  /*3310*/  ISETP.GT.U32.AND P1, PT, R3, R80, PT ;  /* 0x000000500300720c */ /* 0x000fc60003f24070 */
[----:B------:R-:W-:-:S04]  /*3320*/  IMAD.HI.U32 R45, R5, R94, RZ ;  /* 0x0000005e052d7227 */ /* 0x000fc800078e00ff */
[C---:B------:R-:W-:Y:S02]  /*3330*/  IMAD R90, R3.reuse, R47, R90 ;  /* 0x0000002f035a7224 */ /* 0x040fe400078e025a */
[----:B------:R-:W-:Y:S02]  /*3340*/  IMAD.MOV R43, RZ, RZ, -R43 ;  /* 0x000000ffff2b7224 */ /* 0x000fe400078e0a2b */
[----:B------:R-:W-:Y:S02]  /*3350*/  IMAD.MOV R45, RZ, RZ, -R45 ;  /* 0x000000ffff2d7224 */ /* 0x000fe400078e0a2d */
[----:B------:R-:W-:Y:S01]  /*3360*/  @!P5 IMAD.IADD R88, R88, 0x1, -R3 ;  /* 0x000000015858d824 */ /* 0x000fe200078e0a03 */
[----:B------:R-:W-:Y:S01]  /*3370*/  ISETP.GT.U32.AND P5, PT, R3, R82, PT ;  /* 0x000000520300720c */ /* 0x000fe20003fa4070 */
[----:B------:R-:W-:-:S04]  /*3380*/  IMAD.HI.U32 R47, R5, R96, RZ ;  /* 0x00000060052f7227 */ /* 0x000fc800078e00ff */
[----:B------:R-:W-:-:S04]  /*3390*/  IMAD.HI.U32 R5, R5, R100, RZ ;  /* 0x0000006405057227 */ /* 0x000fc800078e00ff */
[C---:B------:R-:W-:Y:S02]  /*33a0*/  IMAD R92, R3.reuse, R43, R92 ;  /* 0x0000002b035c7224 */ /* 0x040fe400078e025c */
[C---:B------:R-:W-:Y:S02]  /*33b0*/  IMAD R94, R3.reuse, R45, R94 ;  /* 0x0000002d035e7224 */ /* 0x040fe400078e025e */
[----:B------:R-:W-:Y:S01]  /*33c0*/  @!P4 IMAD.MOV R72, RZ, RZ, -R72 ;  /* 0x000000ffff48c224 */ /* 0x000fe200078e0a48 */
[C---:B------:R-:W-:Y:S01]  /*33d0*/  ISETP.GT.U32.AND P4, PT, R3.reuse, R84, PT ;  /* 0x000000540300720c */ /* 0x040fe20003f84070 */
[----:B------:R-:W-:Y:S02]  /*33e0*/  IMAD.MOV R5, RZ, RZ, -R5 ;  /* 0x000000ffff057224 */ /* 0x000fe400078e0a05 */
[----:B------:R-:W-:Y:S01]  /*33f0*/  @!P0 IMAD.MOV R76, RZ, RZ, -R76 ;  /* 0x000000ffff4c8224 */ /* 0x000fe200078e0a4c */
[C---:B------:R-:W-:Y:S01]  /*3400*/  ISETP.GT.U32.AND P0, PT, R3.reuse, R90, PT ;  /* 0x0000005a0300720c */ /* 0x040fe20003f04070 */
[----:B------:R-:W-:Y:S01]  /*3410*/  @!P6 IMAD.MOV R70, RZ, RZ, -R70 ;  /* 0x000000ffff46e224 */ /* 0x000fe200078e0a46 */
[C---:B------:R-:W-:Y:S01]  /*3420*/  ISETP.GT.U32.AND P6, PT, R3.reuse, R88, PT ;  /* 0x000000580300720c */ /* 0x040fe20003fc4070 */
[----:B------:R-:W-:Y:S01]  /*3430*/  @!P3 IMAD.MOV R74, RZ, RZ, -R74 ;  /* 0x000000ffff4ab224 */ /* 0x000fe200078e0a4a */
[C---:B------:R-:W-:Y:S01]  /*3440*/  ISETP.GT.U32.AND P3, PT, R3.reuse, R86, PT ;  /* 0x000000560300720c */ /* 0x040fe20003f64070 */
[--C-:B------:R-:W-:Y:S01]  /*3450*/  @!P2 IMAD.IADD R78, R78, 0x1, -R3.reuse ;  /* 0x000000014e4ea824 */ /* 0x100fe200078e0a03 */
[C---:B------:R-:W-:Y:S01]  /*3460*/  ISETP.GT.U32.AND P2, PT, R3.reuse, R92, PT ;  /* 0x0000005c0300720c */ /* 0x040fe20003f44070 */
[----:B------:R-:W-:Y:S01]  /*3470*/  @!P1 IMAD.IADD R80, R80, 0x1, -R3 ;  /* 0x0000000150509824 */ /* 0x000fe200078e0a03 */
[----:B------:R-:W-:Y:S01]  /*3480*/  ISETP.GT.U32.AND P1, PT, R3, R94, PT ;  /* 0x0000005e0300720c */ /* 0x000fe20003f24070 */
[----:B------:R-:W-:-:S02]  /*3490*/  IMAD.MOV R47, RZ, RZ, -R47 ;  /* 0x000000ffff2f7224 */ /* 0x000fc400078e0a2f */
[C---:B------:R-:W-:Y:S01]  /*34a0*/  IMAD R100, R3.reuse, R5, R100 ;  /* 0x0000000503647224 */ /* 0x040fe200078e0264 */
[----:B------:R-:W-:Y:S01]  /*34b0*/  SHF.R.S32.HI R5, RZ, 0x1f, R14 ;  /* 0x0000001fff057819 */ /* 0x000fe2000001140e */
[----:B------:R-:W-:Y:S02]  /*34c0*/  IMAD.MOV R49, RZ, RZ, -R49 ;  /* 0x000000ffff317224 */ /* 0x000fe400078e0a31 */
[----:B------:R-:W-:Y:S01]  /*34d0*/  IMAD R96, R3, R47, R96 ;  /* 0x0000002f03607224 */ /* 0x000fe200078e0260 */
[----:B------:R-:W-:Y:S01]  /*34e0*/  LEA.HI R14, R5, R14, RZ, 0x6 ;  /* 0x0000000e050e7211 */ /* 0x000fe200078f30ff */
[--C-:B------:R-:W-:Y:S01]  /*34f0*/  @!P5 IMAD.IADD R82, R82, 0x1, -R3.reuse ;  /* 0x000000015252d824 */ /* 0x100fe200078e0a03 */
[C---:B------:R-:W-:Y:S01]  /*3500*/  ISETP.GT.U32.AND P5, PT, R3.reuse, R100, PT ;  /* 0x000000640300720c */ /* 0x040fe20003fa4070 */
[C---:B------:R-:W-:Y:S01]  /*3510*/  IMAD R98, R3.reuse, R49, R98 ;  /* 0x0000003103627224 */ /* 0x040fe200078e0262 */
[----:B------:R-:W-:Y:S01]  /*3520*/  SHF.R.S32.HI R14, RZ, 0x6, R14 ;  /* 0x00000006ff0e7819 */ /* 0x000fe2000001140e */
[--C-:B------:R-:W-:Y:S01]  /*3530*/  @!P4 IMAD.IADD R84, R84, 0x1, -R3.reuse ;  /* 0x000000015454c824 */ /* 0x100fe200078e0a03 */
[----:B------:R-:W-:Y:S01]  /*3540*/  ISETP.GT.U32.AND P4, PT, R3, R96, PT ;  /* 0x000000600300720c */ /* 0x000fe20003f84070 */
[--C-:B------:R-:W-:Y:S01]  /*3550*/  @!P0 IMAD.IADD R90, R90, 0x1, -R3.reuse ;  /* 0x000000015a5a8824 */ /* 0x100fe200078e0a03 */
[----:B------:R-:W-:Y:S01]  /*3560*/  ISETP.GE.AND P0, PT, R59, RZ, PT ;  /* 0x000000ff3b00720c */ /* 0x000fe20003f06270 */
[--C-:B------:R-:W-:Y:S01]  /*3570*/  @!P3 IMAD.IADD R86, R86, 0x1, -R3.reuse ;  /* 0x000000015656b824 */ /* 0x100fe200078e0a03 */
[----:B------:R-:W-:Y:S01]  /*3580*/  ISETP.GE.AND P3, PT, R51, RZ, PT ;  /* 0x000000ff3300720c */ /* 0x000fe20003f66270 */
[--C-:B------:R-:W-:Y:S01]  /*3590*/  @!P6 IMAD.IADD R88, R88, 0x1, -R3.reuse ;  /* 0x000000015858e824 */ /* 0x100fe200078e0a03 */
[----:B------:R-:W-:Y:S01]  /*35a0*/  ISETP.GT.U32.AND P6, PT, R3, R98, PT ;  /* 0x000000620300720c */ /* 0x000fe20003fc4070 */
[--C-:B------:R-:W-:Y:S01]  /*35b0*/  @!P2 IMAD.IADD R92, R92, 0x1, -R3.reuse ;  /* 0x000000015c5ca824 */ /* 0x100fe200078e0a03 */
[----:B------:R-:W-:Y:S01]  /*35c0*/  ISETP.GE.AND P2, PT, R61, RZ, PT ;  /* 0x000000ff3d00720c */ /* 0x000fe20003f46270 */
[--C-:B------:R-:W-:Y:S01]  /*35d0*/  @!P1 IMAD.IADD R94, R94, 0x1, -R3.reuse ;  /* 0x000000015e5e9824 */ /* 0x100fe200078e0a03 */
[----:B------:R-:W-:Y:S01]  /*35e0*/  ISETP.GE.AND P1, PT, R63, RZ, PT ;  /* 0x000000ff3f00720c */ /* 0x000fe20003f26270 */
[--C-:B------:R-:W-:Y:S01]  /*35f0*/  @!P5 IMAD.IADD R100, R100, 0x1, -R3.reuse ;  /* 0x000000016464d824 */ /* 0x100fe200078e0a03 */
[----:B------:R-:W-:Y:S01]  /*3600*/  ISETP.GE.AND P5, PT, R65, RZ, PT ;  /* 0x000000ff4100720c */ /* 0x000fe20003fa6270 */
[--C-:B------:R-:W-:Y:S01]  /*3610*/  @!P4 IMAD.IADD R96, R96, 0x1, -R3.reuse ;  /* 0x000000016060c824 */ /* 0x100fe200078e0a03 */
[----:B------:R-:W-:Y:S01]  /*3620*/  ISETP.GE.AND P4, PT, R67, RZ, PT ;  /* 0x000000ff4300720c */ /* 0x000fe20003f86270 */
[----:B------:R-:W-:Y:S01]  /*3630*/  @!P0 IMAD.MOV R80, RZ, RZ, -R80 ;  /* 0x000000ffff508224 */ /* 0x000fe200078e0a50 */
[C---:B------:R-:W-:Y:S01]  /*3640*/  ISETP.GT.U32.AND P0, PT, R3.reuse, R92, PT ;  /* 0x0000005c0300720c */ /* 0x040fe20003f04070 */
[----:B------:R-:W-:Y:S01]  /*3650*/  @!P3 IMAD.MOV R78, RZ, RZ, -R78 ;  /* 0x000000ffff4eb224 */ /* 0x000fe200078e0a4e */
[C---:B------:R-:W-:Y:S01]  /*3660*/  ISETP.GT.U32.AND P3, PT, R3.reuse, R90, PT ;  /* 0x0000005a0300720c */ /* 0x040fe20003f64070 */
[--C-:B------:R-:W-:Y:S01]  /*3670*/  @!P6 IMAD.IADD R98, R98, 0x1, -R3.reuse ;  /* 0x000000016262e824 */ /* 0x100fe200078e0a03 */
[C---:B------:R-:W-:Y:S01]  /*3680*/  ISETP.GT.U32.AND P6, PT, R3.reuse, R96, PT ;  /* 0x000000600300720c */ /* 0x040fe20003fc4070 */
[----:B------:R-:W-:Y:S01]  /*3690*/  @!P2 IMAD.MOV R82, RZ, RZ, -R82 ;  /* 0x000000ffff52a224 */ /* 0x000fe200078e0a52 */
[C---:B------:R-:W-:Y:S01]  /*36a0*/  ISETP.GT.U32.AND P2, PT, R3.reuse, R94, PT ;  /* 0x0000005e0300720c */ /* 0x040fe20003f44070 */
[----:B------:R-:W-:Y:S01]  /*36b0*/  @!P1 IMAD.MOV R84, RZ, RZ, -R84 ;  /* 0x000000ffff549224 */ /* 0x000fe200078e0a54 */
[C---:B------:R-:W-:Y:S01]  /*36c0*/  ISETP.GT.U32.AND P1, PT, R3.reuse, R100, PT ;  /* 0x000000640300720c */ /* 0x040fe20003f24070 */
[----:B------:R-:W-:Y:S01]  /*36d0*/  @!P5 IMAD.MOV R86, RZ, RZ, -R86 ;  /* 0x000000ffff56d224 */ /* 0x000fe200078e0a56 */
[----:B------:R-:W-:Y:S01]  /*36e0*/  ISETP.GT.U32.AND P5, PT, R3, R98, PT ;  /* 0x000000620300720c */ /* 0x000fe20003fa4070 */
[----:B------:R-:W-:Y:S01]  /*36f0*/  @!P4 IMAD.MOV R88, RZ, RZ, -R88 ;  /* 0x000000ffff58c224 */ /* 0x000fe200078e0a58 */
[----:B------:R-:W-:Y:S01]  /*3700*/  ISETP.GE.AND P4, PT, R4, RZ, PT ;  /* 0x000000ff0400720c */ /* 0x000fe20003f86270 */
        /* <DEDUP_REMOVED lines=10> */
[----:B------:R-:W-:Y:S01]  /*37b0*/  @!P5 IMAD.IADD R98, R98, 0x1, -R3 ;  /* 0x000000016262d824 */ /* 0x000fe200078e0a03 */
[----:B------:R-:W-:Y:S01]  /*37c0*/  ISETP.NE.AND P5, PT, R53, RZ, PT ;  /* 0x000000ff3500720c */ /* 0x000fe20003fa5270 */
[----:B------:R-:W-:Y:S01]  /*37d0*/  @!P4 IMAD.MOV R100, RZ, RZ, -R100 ;  /* 0x000000ffff64c224 */ /* 0x000fe200078e0a64 */
[----:B------:R-:W-:Y:S01]  /*37e0*/  LOP3.LUT R3, RZ, R53, RZ, 0x33, !PT ;  /* 0x00000035ff037212 */ /* 0x000fe200078e33ff */
[----:B------:R-:W-:Y:S01]  /*37f0*/  @!P0 IMAD.MOV R92, RZ, RZ, -R92 ;  /* 0x000000ffff5c8224 */ /* 0x000fe200078e0a5c */
[C---:B------:R-:W-:Y:S01]  /*3800*/  LEA R4, P0, R2.reuse, UR6, 0x1 ;  /* 0x0000000602047c11 */ /* 0x040fe2000f8008ff */
[----:B------:R-:W-:Y:S01]  /*3810*/  @!P3 IMAD.MOV R90, RZ, RZ, -R90 ;  /* 0x000000ffff5ab224 */ /* 0x000fe200078e0a5a */
[C---:B------:R-:W-:Y:S01]  /*3820*/  SEL R9, R3.reuse, R9, !P5 ;  /* 0x0000000903097207 */ /* 0x040fe20006800000 */
[----:B------:R-:W-:Y:S01]  /*3830*/  @!P6 IMAD.MOV R98, RZ, RZ, -R98 ;  /* 0x000000ffff62e224 */ /* 0x000fe200078e0a62 */
[C---:B------:R-:W-:Y:S01]  /*3840*/  SEL R6, R3.reuse, R6, !P5 ;  /* 0x0000000603067207 */ /* 0x040fe20006800000 */
[----:B------:R-:W-:Y:S01]  /*3850*/  @!P2 IMAD.MOV R94, RZ, RZ, -R94 ;  /* 0x000000ffff5ea224 */ /* 0x000fe200078e0a5e */
[C---:B------:R-:W-:Y:S01]  /*3860*/  SEL R7, R3.reuse, R7, !P5 ;  /* 0x0000000703077207 */ /* 0x040fe20006800000 */
[----:B------:R-:W-:Y:S01]  /*3870*/  @!P1 IMAD.MOV R96, RZ, RZ, -R96 ;  /* 0x000000ffff609224 */ /* 0x000fe200078e0a60 */
[----:B------:R-:W-:Y:S01]  /*3880*/  SEL R8, R3, R8, !P5 ;  /* 0x0000000803087207 */ /* 0x000fe20006800000 */
[----:B------:R-:W-:Y:S01]  /*3890*/  IMAD R9, R9, UR4, RZ ;  /* 0x0000000409097c24 */ /* 0x000fe2000f8e02ff */
[----:B------:R-:W-:Y:S01]  /*38a0*/  LEA.HI.X.SX32 R2, R2, UR7, 0x1, P0 ;  /* 0x0000000702027c11 */ /* 0x000fe200080f0eff */
[----:B------:R-:W-:Y:S01]  /*38b0*/  ULDC.64 UR6, c[0x0][0x218] ;  /* 0x0000860000067ab9 */ /* 0x000fe20000000a00 */
[C---:B------:R-:W-:Y:S01]  /*38c0*/  SEL R10, R3.reuse, R10, !P5 ;  /* 0x0000000a030a7207 */ /* 0x040fe20006800000 */
[----:B------:R0:W-:Y:S01]  /*38d0*/  STL [R1+0x7c], R4 ;  /* 0x00007c0401007387 */ /* 0x0001e20000100800 */
[C---:B------:R-:W-:Y:S01]  /*38e0*/  SEL R11, R3.reuse, R11, !P5 ;  /* 0x0000000b030b7207 */ /* 0x040fe20006800000 */
[----:B------:R-:W-:Y:S01]  /*38f0*/  IMAD R6, R6, UR4, RZ ;  /* 0x0000000406067c24 */ /* 0x000fe2000f8e02ff */
[----:B------:R-:W-:Y:S01]  /*3900*/  SEL R12, R3, R12, !P5 ;  /* 0x0000000c030c7207 */ /* 0x000fe20006800000 */
[----:B------:R-:W-:Y:S01]  /*3910*/  IMAD R7, R7, UR4, RZ ;  /* 0x0000000407077c24 */ /* 0x000fe2000f8e02ff */
[C---:B------:R-:W-:Y:S01]  /*3920*/  SEL R13, R3.reuse, R13, !P5 ;  /* 0x0000000d030d7207 */ /* 0x040fe20006800000 */
[----:B------:R-:W-:Y:S01]  /*3930*/  IMAD R8, R8, UR4, RZ ;  /* 0x0000000408087c24 */ /* 0x000fe2000f8e02ff */
        /* <DEDUP_REMOVED lines=110> */
[----:B------:R-:W-:Y:S01]  /*4020*/  SEL R3, R3, R100, !P5 ;  /* 0x0000006403037207 */ /* 0x000fe20006800000 */
[----:B------:R-:W-:Y:S01]  /*4030*/  IMAD R90, R90, UR4, RZ ;  /* 0x000000045a5a7c24 */ /* 0x000fe2000f8e02ff */
[----:B0-----:R-:W-:Y:S01]  /*4040*/  LEA R4, P6, R9, UR6, 0x1 ;  /* 0x0000000609047c11 */ /* 0x001fe2000f8c08ff */
[----:B------:R-:W-:Y:S01]  /*4050*/  IMAD R92, R92, UR4, RZ ;  /* 0x000000045c5c7c24 */ /* 0x000fe2000f8e02ff */
[----:B-1----:R-:W-:Y:S01]  /*4060*/  LEA R2, P5, R6, UR6, 0x1 ;  /* 0x0000000606027c11 */ /* 0x002fe2000f8a08ff */
[----:B------:R-:W-:Y:S01]  /*4070*/  IMAD R248, R3, UR4, RZ ;  /* 0x0000000403f87c24 */ /* 0x000fe2000f8e02ff */
[----:B------:R-:W-:Y:S01]  /*4080*/  LEA R3, P3, R7, UR6, 0x1 ;  /* 0x0000000607037c11 */ /* 0x000fe2000f8608ff */
[----:B------:R0:W-:Y:S01]  /*4090*/  STL [R1+0x18], R4 ;  /* 0x0000180401007387 */ /* 0x0001e20000100800 */
[----:B------:R-:W-:Y:S01]  /*40a0*/  LEA.HI.X.SX32 R152, R9, UR7, 0x1, P6 ;  /* 0x0000000709987c11 */ /* 0x000fe2000b0f0eff */
[----:B------:R-:W-:Y:S01]  /*40b0*/  IMAD R94, R94, UR4, RZ ;  /* 0x000000045e5e7c24 */ /* 0x000fe2000f8e02ff */
[----:B------:R-:W-:Y:S01]  /*40c0*/  LEA.HI.X.SX32 R9, R6, UR7, 0x1, P5 ;  /* 0x0000000706097c11 */ /* 0x000fe2000a8f0eff */
[----:B------:R1:W-:Y:S01]  /*40d0*/  STL [R1+0x10], R2 ;  /* 0x0000100201007387 */ /* 0x0003e20000100800 */
[C---:B------:R-:W-:Y:S01]  /*40e0*/  LEA R5, P6, R13.reuse, UR6, 0x1 ;  /* 0x000000060d057c11 */ /* 0x040fe2000f8c08ff */
[----:B------:R-:W-:Y:S01]  /*40f0*/  IMAD R96, R96, UR4, RZ ;  /* 0x0000000460607c24 */ /* 0x000fe2000f8e02ff */
[----:B------:R-:W-:Y:S01]  /*4100*/  LEA R6, P5, R16, UR6, 0x1 ;  /* 0x0000000610067c11 */ /* 0x000fe2000f8a08ff */
[----:B------:R2:W-:Y:S01]  /*4110*/  STL [R1+0x8], R3 ;  /* 0x0000080301007387 */ /* 0x0005e20000100800 */
[----:B------:R-:W-:Y:S01]  /*4120*/  LEA.HI.X.SX32 R13, R13, UR7, 0x1, P6 ;  /* 0x000000070d0d7c11 */ /* 0x000fe2000b0f0eff */
[----:B------:R-:W-:Y:S01]  /*4130*/  IMAD R98, R98, UR4, RZ ;  /* 0x0000000462627c24 */ /* 0x000fe2000f8e02ff */
[----:B0-----:R-:W-:Y:S01]  /*4140*/  LEA R4, P2, R8, UR6, 0x1 ;  /* 0x0000000608047c11 */ /* 0x001fe2000f8408ff */
[----:B------:R-:W-:Y:S01]  /*4150*/  UMOV UR4, URZ ;  /* 0x0000003f00047c82 */ /* 0x000fe20008000000 */
[----:B------:R-:W-:-:S02]  /*4160*/  LEA.HI.X.SX32 R16, R16, UR7, 0x1, P5 ;  /* 0x0000000710107c11 */ /* 0x000fc4000a8f0eff */
[----:B------:R-:W-:Y:S02]  /*4170*/  CS2R R100, SRZ ;  /* 0x0000000000647805 */ /* 0x000fe4000001ff00 */
[----:B-1----:R-:W-:Y:S01]  /*4180*/  LEA R2, P1, R10, UR6, 0x1 ;  /* 0x000000060a027c11 */ /* 0x002fe2000f8208ff */
[----:B------:R0:W-:Y:S01]  /*4190*/  STL [R1], R4 ;  /* 0x0000000401007387 */ /* 0x0001e20000100800 */
[----:B--2---:R-:W-:-:S03]  /*41a0*/  LEA R3, P0, R11, UR6, 0x1 ;  /* 0x000000060b037c11 */ /* 0x004fc6000f8008ff */
[----:B------:R1:W-:Y:S01]  /*41b0*/  STL [R1+0x1c], R152 ;  /* 0x00001c9801007387 */ /* 0x0003e20000100800 */
[----:B------:R-:W-:Y:S02]  /*41c0*/  LEA.HI.X.SX32 R10, R10, UR7, 0x1, P1 ;  /* 0x000000070a0a7c11 */ /* 0x000fe400088f0eff */
[----:B------:R-:W-:Y:S01]  /*41d0*/  LEA.HI.X.SX32 R11, R11, UR7, 0x1, P0 ;  /* 0x000000070b0b7c11 */ /* 0x000fe200080f0eff */
[----:B------:R2:W-:Y:S01]  /*41e0*/  STL [R1+0x14], R9 ;  /* 0x0000140901007387 */ /* 0x0005e20000100800 */
[C---:B0-----:R-:W-:Y:S02]  /*41f0*/  LEA R4, P4, R12.reuse, UR6, 0x1 ;  /* 0x000000060c047c11 */ /* 0x041fe4000f8808ff */
[----:B-1----:R-:W-:Y:S02]  /*4200*/  LEA.HI.X.SX32 R152, R7, UR7, 0x1, P3 ;  /* 0x0000000707987c11 */ /* 0x002fe400098f0eff */
[----:B------:R-:W-:Y:S02]  /*4210*/  LEA.HI.X.SX32 R12, R12, UR7, 0x1, P4 ;  /* 0x000000070c0c7c11 */ /* 0x000fe4000a0f0eff */
[----:B--2---:R-:W-:Y:S01]  /*4220*/  LEA.HI.X.SX32 R9, R8, UR7, 0x1, P2 ;  /* 0x0000000708097c11 */ /* 0x004fe200090f0eff */
[----:B------:R0:W-:Y:S01]  /*4230*/  STL [R1+0xc], R152 ;  /* 0x00000c9801007387 */ /* 0x0001e20000100800 */
[----:B------:R-:W-:-:S02]  /*4240*/  LEA R7, P3, R17, UR6, 0x1 ;  /* 0x0000000611077c11 */ /* 0x000fc4000f8608ff */
[----:B------:R-:W-:Y:S01]  /*4250*/  LEA R8, P2, R18, UR6, 0x1 ;  /* 0x0000000612087c11 */ /* 0x000fe2000f8408ff */
[----:B------:R1:W-:Y:S04]  /*4260*/  STL [R1+0x20], R9 ;  /* 0x0000200901007387 */ /* 0x0003e80000100800 */
[----:B------:R2:W-:Y:S01]  /*4270*/  STL [R1+0x24], R10 ;  /* 0x0000240a01007387 */ /* 0x0005e20000100800 */
[----:B0-----:R-:W-:-:S03]  /*4280*/  LEA.HI.X.SX32 R152, R17, UR7, 0x1, P3 ;  /* 0x0000000711987c11 */ /* 0x001fc600098f0eff */
[----:B------:R0:W-:Y:S01]  /*4290*/  STL [R1+0x28], R11 ;  /* 0x0000280b01007387 */ /* 0x0001e20000100800 */
[----:B------:R-:W-:Y:S02]  /*42a0*/  LEA R17, P3, R24, UR6, 0x1 ;  /* 0x0000000618117c11 */ /* 0x000fe4000f8608ff */
[----:B-1----:R-:W-:Y:S01]  /*42b0*/  LEA R9, P1, R19, UR6, 0x1 ;  /* 0x0000000613097c11 */ /* 0x002fe2000f8208ff */
[----:B------:R1:W-:Y:S01]  /*42c0*/  STL [R1+0x2c], R12 ;  /* 0x00002c0c01007387 */ /* 0x0003e20000100800 */
[----:B--2---:R-:W-:-:S03]  /*42d0*/  LEA R10, P0, R20, UR6, 0x1 ;  /* 0x00000006140a7c11 */ /* 0x004fc6000f8008ff */
[----:B------:R2:W-:Y:S01]  /*42e0*/  STL [R1+0x30], R13 ;  /* 0x0000300d01007387 */ /* 0x0005e20000100800 */
[----:B0-----:R-:W-:-:S03]  /*42f0*/  LEA R11, P4, R21, UR6, 0x1 ;  /* 0x00000006150b7c11 */ /* 0x001fc6000f8808ff */
[----:B------:R0:W-:Y:S01]  /*4300*/  STL [R1+0x34], R16 ;  /* 0x0000341001007387 */ /* 0x0001e20000100800 */
[----:B-1----:R-:W-:-:S03]  /*4310*/  LEA R12, P6, R22, UR6, 0x1 ;  /* 0x00000006160c7c11 */ /* 0x002fc6000f8c08ff */
[----:B------:R-:W-:Y:S01]  /*4320*/  STL [R1+0x38], R152 ;  /* 0x0000389801007387 */ /* 0x000fe20000100800 */
[----:B--2---:R-:W-:-:S03]  /*4330*/  LEA R13, P5, R23, UR6, 0x1 ;  /* 0x00000006170d7c11 */ /* 0x004fc6000f8a08ff */
[----:B------:R1:W-:Y:S01]  /*4340*/  STL [R1+0x4], R17 ;  /* 0x0000041101007387 */ /* 0x0003e20000100800 */
[----:B0-----:R-:W-:Y:S02]  /*4350*/  LEA.HI.X.SX32 R16, R18, UR7, 0x1, P2 ;  /* 0x0000000712107c11 */ /* 0x001fe400090f0eff */
[----:B------:R-:W-:-:S03]  /*4360*/  LEA R18, P2, R25, UR6, 0x1 ;  /* 0x0000000619127c11 */ /* 0x000fc6000f8408ff */
[----:B------:R0:W-:Y:S01]  /*4370*/  STL [R1+0x3c], R16 ;  /* 0x00003c1001007387 */ /* 0x0001e20000100800 */
[----:B-1----:R-:W-:-:S03]  /*4380*/  LEA.HI.X.SX32 R17, R19, UR7, 0x1, P1 ;  /* 0x0000000713117c11 */ /* 0x002fc600088f0eff */
[----:B------:R1:W-:Y:S04]  /*4390*/  STL [R1+0x118], R18 ;  /* 0x0001181201007387 */ /* 0x0003e80000100800 */
[----:B------:R2:W-:Y:S01]  /*43a0*/  STL [R1+0x40], R17 ;  /* 0x0000401101007387 */ /* 0x0005e20000100800 */
[----:B0-----:R-:W-:Y:S02]  /*43b0*/  LEA R16, P1, R26, UR6, 0x1 ;  /* 0x000000061a107c11 */ /* 0x001fe4000f8208ff */
[----:B-1----:R-:W-:-:S03]  /*43c0*/  LEA.HI.X.SX32 R18, R20, UR7, 0x1, P0 ;  /* 0x0000000714127c11 */ /* 0x002fc600080f0eff */
[----:B------:R0:W-:Y:S01]  /*43d0*/  STL [R1+0x11c], R16 ;  /* 0x00011c1001007387 */ /* 0x0001e20000100800 */
[----:B--2---:R-:W-:-:S03]  /*43e0*/  LEA R17, P0, R27, UR6, 0x1 ;  /* 0x000000061b117c11 */ /* 0x004fc6000f8008ff */
[----:B------:R1:W-:Y:S04]  /*43f0*/  STL [R1+0x44], R18 ;  /* 0x0000441201007387 */ /* 0x0003e80000100800 */
[----:B------:R2:W-:Y:S01]  /*4400*/  STL [R1+0x120], R17 ;  /* 0x0001201101007387 */ /* 0x0005e20000100800 */
[----:B0-----:R-:W-:Y:S02]  /*4410*/  LEA.HI.X.SX32 R16, R21, UR7, 0x1, P4 ;  /* 0x0000000715107c11 */ /* 0x001fe4000a0f0eff */
[----:B-1----:R-:W-:-:S03]  /*4420*/  LEA R18, P4, R28, UR6, 0x1 ;  /* 0x000000061c127c11 */ /* 0x002fc6000f8808ff */
[----:B------:R0:W-:Y:S01]  /*4430*/  STL [R1+0x48], R16 ;  /* 0x0000481001007387 */ /* 0x0001e20000100800 */
[----:B--2---:R-:W-:-:S03]  /*4440*/  LEA.HI.X.SX32 R17, R22, UR7, 0x1, P6 ;  /* 0x0000000716117c11 */ /* 0x004fc6000b0f0eff */
        /* <DEDUP_REMOVED lines=12> */
[----:B------:R1:W-:Y:S01]  /*4510*/  STL [R1+0x130], R18 ;  /* 0x0001301201007387 */ /* 0x0003e20000100800 */
[----:B------:R-:W-:-:S03]  /*4520*/  CS2R R24, SRZ ;  /* 0x0000000000187805 */ /* 0x000fc6000001ff00 */
        /* <DEDUP_REMOVED lines=8> */
[----:B------:R-:W-:Y:S02]  /*45b0*/  CS2R R26, SRZ ;  /* 0x00000000001a7805 */ /* 0x000fe4000001ff00 */
[----:B-1----:R-:W-:Y:S01]  /*45c0*/  LEA R18, P0, R34, UR6, 0x1 ;  /* 0x0000000622127c11 */ /* 0x002fe2000f8008ff */
[----:B------:R0:W-:Y:S01]  /*45d0*/  STL [R1+0x60], R16 ;  /* 0x0000601001007387 */ /* 0x0001e20000100800 */
[----:B--2---:R-:W-:-:S03]  /*45e0*/  LEA.HI.X.SX32 R17, R28, UR7, 0x1, P4 ;  /* 0x000000071c117c11 */ /* 0x004fc6000a0f0eff */
[----:B------:R1:W-:Y:S04]  /*45f0*/  STL [R1+0x13c], R18 ;  /* 0x00013c1201007387 */ /* 0x0003e80000100800 */
[----:B------:R2:W-:Y:S01]  /*4600*/  STL [R1+0x64], R17 ;  /* 0x0000641101007387 */ /* 0x0005e20000100800 */
[----:B0-----:R-:W-:Y:S02]  /*4610*/  LEA R16, P4, R36, UR6, 0x1 ;  /* 0x0000000624107c11 */ /* 0x001fe4000f8808ff */
[----:B-1----:R-:W-:-:S03]  /*4620*/  LEA.HI.X.SX32 R18, R29, UR7, 0x1, P6 ;  /* 0x000000071d127c11 */ /* 0x002fc6000b0f0eff */
[----:B------:R0:W-:Y:S01]  /*4630*/  STL [R1+0x140], R16 ;  /* 0x0001401001007387 */ /* 0x0001e20000100800 */
[----:B------:R-:W-:Y:S02]  /*4640*/  CS2R R28, SRZ ;  /* 0x00000000001c7805 */ /* 0x000fe4000001ff00 */
[----:B--2---:R-:W-:Y:S01]  /*4650*/  LEA R17, P6, R35, UR6, 0x1 ;  /* 0x0000000623117c11 */ /* 0x004fe2000f8c08ff */
        /* <DEDUP_REMOVED lines=57> */
[----:B------:R-:W-:-:S02]  /*49f0*/  CS2R R42, SRZ ;  /* 0x00000000002a7805 */ /* 0x000fc4000001ff00 */
        /* <DEDUP_REMOVED lines=111> */
[----:B0-----:R-:W-:Y:S01]  /*50f0*/  LEA R16, P6, R248, UR6, 0x1 ;  /* 0x00000006f8107c11 */ /* 0x001fe2000f8c08ff */
[----:B------:R-:W-:Y:S01]  /*5100*/  UIADD3 UR6, UR8, 0x4000, URZ ;  /* 0x0000400008067890 */ /* 0x000fe2000fffe03f */
[----:B-1----:R-:W-:-:S03]  /*5110*/  LEA.HI.X.SX32 R18, R88, UR7, 0x1, P5 ;  /* 0x0000000758127c11 */ /* 0x002fc6000a8f0eff */
[----:B------:R0:W-:Y:S01]  /*5120*/  STL [R1+0x1d0], R16 ;  /* 0x0001d01001007387 */ /* 0x0001e20000100800 */
[----:B------:R-:W-:Y:S01]  /*5130*/  USHF.R.U32.HI UR14, URZ, 0x4, UR6 ;  /* 0x000000043f0e7899 */ /* 0x000fe20008011606 */
[----:B------:R-:W-:Y:S01]  /*5140*/  LEA.HI.X.SX32 R248, R248, UR7, 0x1, P6 ;  /* 0x00000007f8f87c11 */ /* 0x000fe2000b0f0eff */
[----:B------:R-:W-:Y:S01]  /*5150*/  UIADD3 UR6, UP0, UR12, 0x80, URZ ;  /* 0x000000800c067890 */ /* 0x000fe2000ff1e03f */
[----:B--2---:R-:W-:Y:S01]  /*5160*/  LEA.HI.X.SX32 R17, R90, UR7, 0x1, P3 ;  /* 0x000000075a117c11 */ /* 0x004fe200098f0eff */
[----:B------:R1:W-:Y:S01]  /*5170*/  STL [R1+0x100], R18 ;  /* 0x0001001201007387 */ /* 0x0003e20000100800 */
[----:B------:R-:W-:Y:S01]  /*5180*/  USGXT.U32 UR14, UR14, 0xe ;  /* 0x0000000e0e0e789a */ /* 0x000fe20008000000 */
[----:B------:R-:W-:Y:S02]  /*5190*/  CS2R R88, SRZ ;  /* 0x0000000000587805 */ /* 0x000fe4000001ff00 */
[----:B------:R-:W-:Y:S01]  /*51a0*/  CS2R R90, SRZ ;  /* 0x00000000005a7805 */ /* 0x000fe2000001ff00 */
[----:B------:R2:W-:Y:S01]  /*51b0*/  STL [R1+0x104], R17 ;  /* 0x0001041101007387 */ /* 0x0005e20000100800 */
[----:B0-----:R-:W-:-:S02]  /*51c0*/  LEA.HI.X.SX32 R16, R92, UR7, 0x1, P2 ;  /* 0x000000075c107c11 */ /* 0x001fc400090f0eff */
[----:B------:R-:W-:Y:S02]  /*51d0*/  CS2R R92, SRZ ;  /* 0x00000000005c7805 */ /* 0x000fe4000001ff00 */
[----:B-1----:R-:W-:Y:S01]  /*51e0*/  LEA.HI.X.SX32 R18, R94, UR7, 0x1, P1 ;  /* 0x000000075e127c11 */ /* 0x002fe200088f0eff */
[----:B------:R0:W-:Y:S01]  /*51f0*/  STL [R1+0x108], R16 ;  /* 0x0001081001007387 */ /* 0x0001e20000100800 */
[----:B------:R-:W-:Y:S02]  /*5200*/  CS2R R94, SRZ ;  /* 0x00000000005e7805 */ /* 0x000fe4000001ff00 */
[----:B--2---:R-:W-:Y:S01]  /*5210*/  LEA.HI.X.SX32 R17, R96, UR7, 0x1, P0 ;  /* 0x0000000760117c11 */ /* 0x004fe200080f0eff */
[----:B------:R1:W-:Y:S01]  /*5220*/  STL [R1+0x10c], R18 ;  /* 0x00010c1201007387 */ /* 0x0003e20000100800 */
[----:B------:R-:W-:-:S03]  /*5230*/  CS2R R96, SRZ ;  /* 0x0000000000607805 */ /* 0x000fc6000001ff00 */
[----:B------:R1:W-:Y:S01]  /*5240*/  STL [R1+0x110], R17 ;  /* 0x0001101101007387 */ /* 0x0003e20000100800 */
[----:B0-----:R-:W-:Y:S01]  /*5250*/  LEA.HI.X.SX32 R16, R98, UR7, 0x1, P4 ;  /* 0x0000000762107c11 */ /* 0x001fe2000a0f0eff */
[----:B------:R-:W-:Y:S01]  /*5260*/  UIADD3.X UR7, UR4, 0x40000040, URZ, UP0, !UPT ;  /* 0x4000004004077890 */ /* 0x000fe200087fe43f */
[----:B------:R-:W-:Y:S01]  /*5270*/  CS2R R98, SRZ ;  /* 0x0000000000627805 */ /* 0x000fe2000001ff00 */
[----:B------:R-:W-:Y:S02]  /*5280*/  UIADD3 UR9, UP0, UR14, 0x2, URZ ;  /* 0x000000020e097890 */ /* 0x000fe4000ff1e03f */
[----:B------:R1:W-:Y:S01]  /*5290*/  STL [R1+0x114], R16 ;  /* 0x0001141001007387 */ /* 0x0003e20000100800 */
[----:B------:R-:W-:Y:S01]  /*52a0*/  UMOV UR4, UR6 ;  /* 0x0000000600047c82 */ /* 0x000fe20008000000 */
[----:B------:R-:W-:Y:S02]  /*52b0*/  UIADD3.X UR10, UR5, 0x40000040, URZ, UP0, !UPT ;  /* 0x40000040050a7890 */ /* 0x000fe400087fe43f */
[----:B------:R1:W-:Y:S01]  /*52c0*/  STL [R1+0x1d4], R14 ;  /* 0x0001d40e01007387 */ /* 0x0003e20000100800 */
[----:B------:R-:W-:Y:S01]  /*52d0*/  UMOV UR5, UR7 ;  /* 0x0000000700057c82 */ /* 0x000fe20008000000 */
[----:B------:R-:W-:Y:S01]  /*52e0*/  UMOV UR6, UR9 ;  /* 0x0000000900067c82 */ /* 0x000fe20008000000 */
[----:B------:R-:W-:-:S02]  /*52f0*/  UIADD3.64 UR40, UR4, 0x80, URZ ;  /* 0x0000008004287897 */ /* 0x000fc4000fffe03f */
[----:B------:R-:W-:Y:S01]  /*5300*/  UMOV UR7, UR10 ;  /* 0x0000000a00077c82 */ /* 0x000fe20008000000 */
[----:B------:R-:W-:Y:S02]  /*5310*/  UIADD3.64 UR36, UR4, 0x100, URZ ;  /* 0x0000010004247897 */ /* 0x000fe4000fffe03f */
[----:B------:R-:W-:Y:S02]  /*5320*/  UIADD3.64 UR32, UR4, 0x180, URZ ;  /* 0x0000018004207897 */ /* 0x000fe4000fffe03f */
[----:B------:R-:W-:Y:S02]  /*5330*/  UIADD3.64 UR28, UR4, 0x200, URZ ;  /* 0x00000200041c7897 */ /* 0x000fe4000fffe03f */
[----:B------:R-:W-:Y:S02]  /*5340*/  UIADD3.64 UR24, UR4, 0x280, URZ ;  /* 0x0000028004187897 */ /* 0x000fe4000fffe03f */
[----:B------:R-:W-:Y:S02]  /*5350*/  UIADD3.64 UR20, UR4, 0x300, URZ ;  /* 0x0000030004147897 */ /* 0x000fe4000fffe03f */
[----:B------:R-:W-:-:S02]  /*5360*/  UIADD3.64 UR42, UR6, 0x2, URZ ;  /* 0x00000002062a7897 */ /* 0x000fc4000fffe03f */
[----:B-1----:R-:W-:-:S12]  /*5370*/  UIADD3.64 UR38, UR6, 0x4, URZ ;  /* 0x0000000406267897 */ /* 0x002fd8000fffe03f */
.L_x_1:
[----:B------:R-:W2:Y:S01]  /*5380*/  LDL.LU R16, [R1+0x78] ;  /* 0x0000780001107983 */ /* 0x000ea20000300800 */
[----:B------:R-:W0:Y:S03]  /*5390*/  LDC R14, c[0x0][0x238] ;  /* 0x00008e00ff0e7b82 */ /* 0x000e260000000800 */
[----:B------:R-:W3:Y:S01]  /*53a0*/  LDL.LU R15, [R1+0x7c] ;  /* 0x00007c00010f7983 */ /* 0x000ee20000300800 */
[C---:B------:R-:W-:Y:S02]  /*53b0*/  ISETP.GT.AND P0, PT, R250.reuse, 0x2, PT ;  /* 0x00000002fa00780c */ /* 0x040fe40003f04270 */
[----:B------:R-:W-:Y:S01]  /*53c0*/  PRMT R167, RZ, 0x7610, R167 ;  /* 0x00007610ffa77816 */ /* 0x000fe200000000a7 */
[----:B-----5:R1:W-:Y:S01]  /*53d0*/  STL [R1+0x1dc], R0 ;  /* 0x0001dc0001007387 */ /* 0x0203e20000100800 */
[----:B------:R-:W4:Y:S01]  /*53e0*/  LDC R17, c[0x0][0x238] ;  /* 0x00008e00ff117b82 */ /* 0x000f220000000800 */
[----:B------:R-:W-:-:S02]  /*53f0*/  ISETP.GT.AND P1, PT, R250, 0x3, PT ;  /* 0x00000003fa00780c */ /* 0x000fc40003f24270 */
[----:B------:R-:W-:Y:S01]  /*5400*/  ISETP.GT.AND P2, PT, R250, 0x4, PT ;  /* 0x00000004fa00780c */ /* 0x000fe20003f44270 */
[----:B------:R-:W3:Y:S04]  /*5410*/  LDL R222, [R1+0x4] ;  /* 0x0000040001de7983 */ /* 0x000ee80000100800 */
[----:B------:R-:W4:Y:S01]  /*5420*/  LDC R21, c[0x0][0x238] ;  /* 0x00008e00ff157b82 */ /* 0x000f220000000800 */
[----:B------:R-:W-:Y:S01]  /*5430*/  PRMT R157, RZ, 0x7610, R157 ;  /* 0x00007610ff9d7816 */ /* 0x000fe2000000009d */
[----:B------:R-:W3:Y:S01]  /*5440*/  LDL R186, [R1+0x54] ;  /* 0x0000540001ba7983 */ /* 0x000ee20000100800 */
[----:B------:R-:W-:-:S05]  /*5450*/  PRMT R202, RZ, 0x7610, R202 ;  /* 0x00007610ffca7816 */ /* 0x000fca00000000ca */
[----:B------:R-:W4:Y:S01]  /*5460*/  LDC R19, c[0x0][0x238] ;  /* 0x00008e00ff137b82 */ /* 0x000f220000000800 */
[----:B0-----:R-:W-:-:S07]  /*5470*/  IMAD.SHL.U32 R14, R14, 0x2, RZ ;  /* 0x000000020e0e7824 */ /* 0x001fce00078e00ff */
[----:B------:R-:W0:Y:S08]  /*5480*/  LDC R18, c[0x0][0x238] ;  /* 0x00008e00ff127b82 */ /* 0x000e300000000800 */
[----:B-1----:R-:W1:Y:S01]  /*5490*/  LDC R0, c[0x0][0x238] ;  /* 0x00008e00ff007b82 */ /* 0x002e620000000800 */
[----:B----4-:R-:W-:Y:S01]  /*54a0*/  IMAD R17, R17, 0x3, RZ ;  /* 0x0000000311117824 */ /* 0x010fe200078e02ff */
[----:B------:R-:W-:Y:S01]  /*54b0*/  PRMT R205, RZ, 0x7610, R205 ;  /* 0x00007610ffcd7816 */ /* 0x000fe200000000cd */
[----:B------:R-:W-:Y:S01]  /*54c0*/  IMAD R21, R21, 0x5, RZ ;  /* 0x0000000515157824 */ /* 0x000fe200078e02ff */
[----:B------:R-:W-:Y:S01]  /*54d0*/  PRMT R214, RZ, 0x7610, R214 ;  /* 0x00007610ffd67816 */ /* 0x000fe200000000d6 */
[----:B------:R-:W4:Y:S01]  /*54e0*/  LDL R219, [R1+0x4c] ;  /* 0x00004c0001db7983 */ /* 0x000f220000100800 */
[----:B------:R-:W-:Y:S01]  /*54f0*/  IMAD R19, R19, 0x6, RZ ;  /* 0x0000000613137824 */ /* 0x000fe200078e02ff */
[----:B------:R-:W-:Y:S01]  /*5500*/  PRMT R166, RZ, 0x7610, R166 ;  /* 0x00007610ffa67816 */ /* 0x000fe200000000a6 */
[----:B------:R-:W4:Y:S01]  /*5510*/  LDC R152, c[0x0][0x238] ;  /* 0x00008e00ff987b82 */ /* 0x000f220000000800 */
[----:B------:R-:W-:Y:S01]  /*5520*/  PRMT R22, RZ, 0x7610, R22 ;  /* 0x00007610ff167816 */ /* 0x000fe20000000016 */
[----:B------:R-:W4:Y:S01]  /*5530*/  LDL.LU R221, [R1+0x50] ;  /* 0x0000500001dd7983 */ /* 0x000f220000300800 */
[----:B0-----:R-:W-:Y:S01]  /*5540*/  IMAD R18, R18, 0x7, RZ ;  /* 0x0000000712127824 */ /* 0x001fe200078e02ff */
[----:B------:R-:W-:-:S04]  /*5550*/  PRMT R156, RZ, 0x7610, R156 ;  /* 0x00007610ff9c7816 */ /* 0x000fc8000000009c */
[----:B------:R-:W0:Y:S01]  /*5560*/  LDC R174, c[0x0][0x238] ;  /* 0x00008e00ffae7b82 */ /* 0x000e220000000800 */
[----:B------:R-:W-:Y:S01]  /*5570*/  PRMT R187, RZ, 0x7610, R187 ;  /* 0x00007610ffbb7816 */ /* 0x000fe200000000bb */
[----:B------:R-:W4:Y:S01]  /*5580*/  LDL.LU R245, [R1+0xe8] ;  /* 0x0000e80001f57983 */ /* 0x000f220000300800 */
[----:B-1----:R-:W-:Y:S01]  /*5590*/  IMAD.SHL.U32 R0, R0, 0x8, RZ ;  /* 0x0000000800007824 */ /* 0x002fe200078e00ff */
[----:B------:R-:W-:-:S04]  /*55a0*/  ISETP.GT.AND P3, PT, R250, 0x6, PT ;  /* 0x00000006fa00780c */ /* 0x000fc80003f64270 */
[----:B------:R-:W1:Y:S01]  /*55b0*/  LDC R175, c[0x0][0x238] ;  /* 0x00008e00ffaf7b82 */ /* 0x000e620000000800 */
[----:B------:R-:W-:Y:S01]  /*55c0*/  PRMT R194, RZ, 0x7610, R194 ;  /* 0x00007610ffc27816 */ /* 0x000fe200000000c2 */
[----:B------:R-:W4:Y:S01]  /*55d0*/  LDL.LU R244, [R1+0x1a0] ;  /* 0x0001a00001f47983 */ /* 0x000f220000300800 */
[----:B------:R-:W-:Y:S02]  /*55e0*/  PRMT R216, RZ, 0x7610, R216 ;  /* 0x00007610ffd87816 */ /* 0x000fe400000000d8 */
[----:B------:R-:W-:Y:S02]  /*55f0*/  ISETP.GT.AND P4, PT, R250, 0x9, PT ;  /* 0x00000009fa00780c */ /* 0x000fe40003f84270 */
[----:B------:R-:W-:Y:S01]  /*5600*/  PRMT R158, RZ, 0x7610, R158 ;  /* 0x00007610ff9e7816 */ /* 0x000fe2000000009e */
[----:B------:R-:W0:Y:S01]  /*5610*/  LDC R162, c[0x0][0x238] ;  /* 0x00008e00ffa27b82 */ /* 0x000e220000000800 */
[----:B------:R-:W-:Y:S02]  /*5620*/  PRMT R201, RZ, 0x7610, R201 ;  /* 0x00007610ffc97816 */ /* 0x000fe400000000c9 */
[----:B------:R-:W-:-:S02]  /*5630*/  PRMT R207, RZ, 0x7610, R207 ;  /* 0x00007610ffcf7816 */ /* 0x000fc400000000cf */
[----:B------:R-:W-:Y:S02]  /*5640*/  PRMT R178, RZ, 0x7610, R178 ;  /* 0x00007610ffb27816 */ /* 0x000fe400000000b2 */
[----:B------:R-:W-:Y:S01]  /*5650*/  PRMT R188, RZ, 0x7610, R188 ;  /* 0x00007610ffbc7816 */ /* 0x000fe200000000bc */
[----:B------:R-:W0:Y:S01]  /*5660*/  LDC R176, c[0x0][0x238] ;  /* 0x00008e00ffb07b82 */ /* 0x000e220000000800 */
[----:B--2---:R-:W-:-:S07]  /*5670*/  IMAD.MOV.U32 R183, RZ, RZ, R16 ;  /* 0x000000ffffb77224 */ /* 0x004fce00078e0010 */
[----:B------:R-:W2:Y:S01]  /*5680*/  LDC R16, c[0x0][0x238] ;  /* 0x00008e00ff107b82 */ /* 0x000ea20000000800 */
[----:B---3--:R-:W-:-:S04]  /*5690*/  IMAD.MOV.U32 R182, RZ, RZ, R15 ;  /* 0x000000ffffb67224 */ /* 0x008fc800078e000f */
[----:B------:R-:W-:-:S05]  /*56a0*/  IMAD.WIDE R14, R14, 0x2, R182 ;  /* 0x000000020e0e7825 */ /* 0x000fca00078e02b6 */
[----:B------:R3:W4:Y:S01]  /*56b0*/  @P0 LDG.E.U16 R167, desc[UR16][R14.64] ;  /* 0x000000100ea70981 */ /* 0x000722000c1e1500 */
[----:B------:R-:W-:Y:S01]  /*56c0*/  ISETP.GT.AND P0, PT, R250, 0x5, PT ;  /* 0x00000005fa00780c */ /* 0x000fe20003f04270 */
[----:B---3--:R-:W-:-:S04]  /*56d0*/  IMAD.WIDE R14, R17, 0x2, R182 ;  /* 0x00000002110e7825 */ /* 0x008fc800078e02b6 */
[----:B--2---:R-:W-:Y:S01]  /*56e0*/  IMAD.SHL.U32 R16, R16, 0x4, RZ ;  /* 0x0000000410107824 */ /* 0x004fe200078e00ff */
[----:B------:R2:W3:Y:S03]  /*56f0*/  @P1 LDG.E.U16 R157, desc[UR16][R14.64] ;  /* 0x000000100e9d1981 */ /* 0x0004e6000c1e1500 */
[----:B------:R-:W-:-:S04]  /*5700*/  IMAD.WIDE R16, R16, 0x2, R182 ;  /* 0x0000000210107825 */ /* 0x000fc800078e02b6 */
[--C-:B--2---:R-:W-:Y:S01]  /*5710*/  IMAD.WIDE R14, R21, 0x2, R182.reuse ;  /* 0x00000002150e7825 */ /* 0x104fe200078e02b6 */
[----:B------:R-:W-:Y:S01]  /*5720*/  ISETP.GT.AND P1, PT, R250, 0x7, PT ;  /* 0x00000007fa00780c */ /* 0x000fe20003f24270 */
[----:B------:R-:W2:Y:S01]  /*5730*/  @P2 LDG.E.U16 R205, desc[UR16][R16.64] ;  /* 0x0000001010cd2981 */ /* 0x000ea2000c1e1500 */
[----:B------:R-:W1:Y:S03]  /*5740*/  LDC R21, c[0x0][0x238] ;  /* 0x00008e00ff157b82 */ /* 0x000e660000000800 */
[----:B------:R0:W2:Y:S02]  /*5750*/  @P0 LDG.E.U16 R202, desc[UR16][R14.64] ;  /* 0x000000100eca0981 */ /* 0x0000a4000c1e1500 */
[----:B0-----:R-:W-:-:S03]  /*5760*/  IMAD.WIDE R14, R0, 0x2, R182 ;  /* 0x00000002000e7825 */ /* 0x001fc600078e02b6 */
[----:B------:R-:W0:Y:S01]  /*5770*/  LDC R0, c[0x0][0x238] ;  /* 0x00008e00ff007b82 */ /* 0x000e220000000800 */
[----:B------:R-:W-:-:S04]  /*5780*/  IMAD.WIDE R16, R19, 0x2, R182 ;  /* 0x0000000213107825 */ /* 0x000fc800078e02b6 */
[----:B------:R-:W-:Y:S01]  /*5790*/  IMAD.WIDE R18, R18, 0x2, R182 ;  /* 0x0000000212127825 */ /* 0x000fe200078e02b6 */
[----:B------:R-:W-:Y:S01]  /*57a0*/  ISETP.GT.AND P0, PT, R250, 0xa, PT ;  /* 0x0000000afa00780c */ /* 0x000fe20003f04270 */
[----:B------:R-:W2:Y:S04]  /*57b0*/  @P3 LDG.E.U16 R194, desc[UR16][R16.64] ;  /* 0x0000001010c23981 */ /* 0x000ea8000c1e1500 */
[----:B------:R0:W2:Y:S02]  /*57c0*/  @P1 LDG.E.U16 R214, desc[UR16][R18.64] ;  /* 0x0000001012d61981 */ /* 0x0000a4000c1e1500 */
[----:B0-----:R-:W-:-:S04]  /*57d0*/  IMAD R0, R0, 0xa, RZ ;  /* 0x0000000a00007824 */ /* 0x001fc800078e02ff */
[----:B------:R-:W-:Y:S02]  /*57e0*/  IMAD.WIDE R18, R0, 0x2, R182 ;  /* 0x0000000200127825 */ /* 0x000fe400078e02b6 */
[----:B------:R-:W0:Y:S03]  /*57f0*/  LDC R0, c[0x0][0x238] ;  /* 0x00008e00ff007b82 */ /* 0x000e260000000800 */
[----:B------:R1:W3:Y:S01]  /*5800*/  @P0 LDG.E.U16 R166, desc[UR16][R18.64] ;  /* 0x0000001012a60981 */ /* 0x0002e2000c1e1500 */
[----:B0-----:R-:W-:-:S04]  /*5810*/  IMAD R0, R0, 0xb, RZ ;  /* 0x0000000b00007824 */ /* 0x001fc800078e02ff */
[----:B-1----:R-:W-:Y:S02]  /*5820*/  IMAD.WIDE R18, R0, 0x2, R182 ;  /* 0x0000000200127825 */ /* 0x002fe400078e02b6 */
[----:B------:R-:W0:Y:S01]  /*5830*/  LDC R0, c[0x0][0x238] ;  /* 0x00008e00ff007b82 */ /* 0x000e220000000800 */
[----:B------:R-:W-:-:S13]  /*5840*/  ISETP.GT.AND P2, PT, R250, 0x8, PT ;  /* 0x00000008fa00780c */ /* 0x000fda0003f44270 */
[----:B------:R1:W2:Y:S01]  /*5850*/  @P2 LDG.E.U16 R22, desc[UR16][R14.64] ;  /* 0x000000100e162981 */ /* 0x0002a2000c1e1500 */
[----:B0-----:R-:W-:-:S04]  /*5860*/  IMAD R0, R0, 0xc, RZ ;  /* 0x0000000c00007824 */ /* 0x001fc800078e02ff */
[----:B-1----:R-:W-:Y:S02]  /*5870*/  IMAD.WIDE R14, R0, 0x2, R182 ;  /* 0x00000002000e7825 */ /* 0x002fe400078e02b6 */
[----:B------:R-:W0:Y:S01]  /*5880*/  LDC R0, c[0x0][0x238] ;  /* 0x00008e00ff007b82 */ /* 0x000e220000000800 */
[----:B------:R-:W-:-:S13]  /*5890*/  ISETP.GT.AND P1, PT, R250, 0xb, PT ;  /* 0x0000000bfa00780c */ /* 0x000fda0003f24270 */
[----:B------:R1:W3:Y:S01]  /*58a0*/  @P1 LDG.E.U16 R156, desc[UR16][R18.64] ;  /* 0x00000010129c1981 */ /* 0x0002e2000c1e1500 */
[----:B0-----:R-:W-:-:S04]  /*58b0*/  IMAD R0, R0, 0xe, RZ ;  /* 0x0000000e00007824 */ /* 0x001fc800078e02ff */
[----:B-1----:R-:W-:Y:S02]  /*58c0*/  IMAD.WIDE R18, R0, 0x2, R182 ;  /* 0x0000000200127825 */ /* 0x002fe400078e02b6 */
[----:B------:R-:W0:Y:S01]  /*58d0*/  LDC R0, c[0x0][0x238] ;  /* 0x00008e00ff007b82 */ /* 0x000e220000000800 */
[----:B------:R-:W-:-:S13]  /*58e0*/  ISETP.GT.AND P2, PT, R250, 0xc, PT ;  /* 0x0000000cfa00780c */ /* 0x000fda0003f44270 */
[----:B------:R1:W3:Y:S01]  /*58f0*/  @P2 LDG.E.U16 R187, desc[UR16][R14.64] ;  /* 0x000000100ebb2981 */ /* 0x0002e2000c1e1500 */
[----:B0-----:R-:W-:-:S04]  /*5900*/  IMAD R0, R0, 0xf, RZ ;  /* 0x0000000f00007824 */ /* 0x001fc800078e02ff */
[----:B-1----:R-:W-:Y:S02]  /*5910*/  IMAD.WIDE R14, R0, 0x2, R182 ;  /* 0x00000002000e7825 */ /* 0x002fe400078e02b6 */
[----:B------:R-:W0:Y:S02]  /*5920*/  LDC R0, c[0x0][0x238] ;  /* 0x00008e00ff007b82 */ /* 0x000e240000000800 */
[----:B------:R-:W-:Y:S01]  /*5930*/  IMAD R21, R21, 0x9, RZ ;  /* 0x0000000915157824 */ /* 0x000fe200078e02ff */
[----:B------:R-:W-:Y:S01]  /*5940*/  ISETP.GT.AND P1, PT, R250, 0xf, PT ;  /* 0x0000000ffa00780c */ /* 0x000fe20003f24270 */
[----:B0-----:R-:W-:-:S12]  /*5950*/  IMAD R0, R0, 0x12, RZ ;  /* 0x0000001200007824 */ /* 0x001fd800078e02ff */
[----:B------:R0:W3:Y:S01]  /*5960*/  @P1 LDG.E.U16 R216, desc[UR16][R14.64] ;  /* 0x000000100ed81981 */ /* 0x0000e2000c1e1500 */
[--C-:B------:R-:W-:Y:S02]  /*5970*/  IMAD.WIDE R154, R0, 0x2, R182.reuse ;  /* 0x00000002009a7825 */ /* 0x100fe400078e02b6 */
[----:B------:R-:W1:Y:S02]  /*5980*/  LDC R0, c[0x0][0x238] ;  /* 0x00008e00ff007b82 */ /* 0x000e640000000800 */
[----:B------:R-:W-:Y:S01]  /*5990*/  IMAD.WIDE R16, R21, 0x2, R182 ;  /* 0x0000000215107825 */ /* 0x000fe200078e02b6 */
[C---:B------:R-:W-:Y:S02]  /*59a0*/  ISETP.GT.AND P3, PT, R250.reuse, 0xd, PT ;  /* 0x0000000dfa00780c */ /* 0x040fe40003f64270 */
[C---:B------:R-:W-:Y:S02]  /*59b0*/  ISETP.GT.AND P0, PT, R250.reuse, 0xe, PT ;  /* 0x0000000efa00780c */ /* 0x040fe40003f04270 */
[----:B------:R0:W3:Y:S01]  /*59c0*/  @P4 LDG.E.U16 R158, desc[UR16][R16.64] ;  /* 0x00000010109e4981 */ /* 0x0000e2000c1e1500 */
[----:B------:R-:W0:Y:S01]  /*59d0*/  LDC R21, c[0x0][0x238] ;  /* 0x00008e00ff157b82 */ /* 0x000e220000000800 */
[----:B------:R-:W-:Y:S01]  /*59e0*/  ISETP.GT.AND P2, PT, R250, 0x10, PT ;  /* 0x00000010fa00780c */ /* 0x000fe20003f44270 */
[----:B----4-:R-:W-:-:S08]  /*59f0*/  IMAD.SHL.U32 R152, R152, 0x10, RZ ;  /* 0x0000001098987824 */ /* 0x010fd000078e00ff */
[----:B------:R4:W3:Y:S01]  /*5a00*/  @P0 LDG.E.U16 R207, desc[UR16][R18.64] ;  /* 0x0000001012cf0981 */ /* 0x0008e2000c1e1500 */
[----:B-1----:R-:W-:-:S04]  /*5a10*/  IMAD R0, R0, 0x13, RZ ;  /* 0x0000001300007824 */ /* 0x002fc800078e02ff */
[----:B0-----:R-:W-:Y:S02]  /*5a20*/  IMAD.WIDE R14, R0, 0x2, R182 ;  /* 0x00000002000e7825 */ /* 0x001fe400078e02b6 */
[----:B------:R-:W0:Y:S02]  /*5a30*/  LDC R0, c[0x0][0x238] ;  /* 0x00008e00ff007b82 */ /* 0x000e240000000800 */
[----:B------:R-:W-:-:S04]  /*5a40*/  IMAD R21, R21, 0xd, RZ ;  /* 0x0000000d15157824 */ /* 0x000fc800078e02ff */
[--C-:B------:R-:W-:Y:S01]  /*5a50*/  IMAD.WIDE R16, R21, 0x2, R182.reuse ;  /* 0x0000000215107825 */ /* 0x100fe200078e02b6 */
[----:B------:R-:W-:Y:S01]  /*5a60*/  ISETP.GT.AND P1, PT, R250, 0x13, PT ;  /* 0x00000013fa00780c */ /* 0x000fe20003f24270 */
[----:B------:R-:W1:Y:S03]  /*5a70*/  LDC R21, c[0x0][0x238] ;  /* 0x00008e00ff157b82 */ /* 0x000e660000000800 */
[----:B------:R4:W3:Y:S02]  /*5a80*/  @P3 LDG.E.U16 R201, desc[UR16][R16.64] ;  /* 0x0000001010c93981 */ /* 0x0008e4000c1e1500 */
[----:B----4-:R-:W-:-:S07]  /*5a90*/  IMAD.WIDE R18, R152, 0x2, R182 ;  /* 0x0000000298127825 */ /* 0x010fce00078e02b6 */
[----:B------:R-:W4:Y:S01]  /*5aa0*/  @P1 LDG.E.U16 R178, desc[UR16][R14.64] ;  /* 0x000000100eb21981 */ /* 0x000f22000c1e1500 */
[----:B------:R-:W-:Y:S01]  /*5ab0*/  PRMT R16, RZ, 0x7610, R16 ;  /* 0x00007610ff107816 */ /* 0x000fe20000000010 */
[----:B------:R-:W2:Y:S01]  /*5ac0*/  LDC R17, c[0x0][0x238] ;  /* 0x00008e00ff117b82 */ /* 0x000ea20000000800 */
[----:B0-----:R-:W-:-:S04]  /*5ad0*/  IMAD R0, R0, 0x14, RZ ;  /* 0x0000001400007824 */ /* 0x001fc800078e02ff */
[----:B------:R0:W3:Y:S02]  /*5ae0*/  @P2 LDG.E.U16 R16, desc[UR16][R18.64] ;  /* 0x0000001012102981 */ /* 0x0000e4000c1e1500 */
[----:B0-----:R-:W-:Y:S02]  /*5af0*/  IMAD.WIDE R18, R0, 0x2, R182 ;  /* 0x0000000200127825 */ /* 0x001fe400078e02b6 */
[----:B------:R-:W0:Y:S01]  /*5b00*/  LDC R0, c[0x0][0x238] ;  /* 0x00008e00ff007b82 */ /* 0x000e220000000800 */
[----:B------:R-:W-:-:S13]  /*5b10*/  ISETP.GT.AND P2, PT, R250, 0x14, PT ;  /* 0x00000014fa00780c */ /* 0x000fda0003f44270 */
[----:B------:R1:W4:Y:S01]  /*5b20*/  @P2 LDG.E.U16 R188, desc[UR16][R18.64] ;  /* 0x0000001012bc2981 */ /* 0x000322000c1e1500 */
[----:B0-----:R-:W-:-:S04]  /*5b30*/  IMAD R0, R0, 0x16, RZ ;  /* 0x0000001600007824 */ /* 0x001fc800078e02ff */
[----:B------:R-:W-:Y:S02]  /*5b40*/  IMAD.WIDE R14, R0, 0x2, R182 ;  /* 0x00000002000e7825 */ /* 0x000fe400078e02b6 */
[----:B------:R-:W0:Y:S01]  /*5b50*/  LDC R0, c[0x0][0x238] ;  /* 0x00008e00ff007b82 */ /* 0x000e220000000800 */
[----:B------:R-:W-:Y:S01]  /*5b60*/  ISETP.GT.AND P4, PT, R250, 0x16, PT ;  /* 0x00000016fa00780c */ /* 0x000fe20003f84270 */
[----:B0-----:R-:W-:-:S04]  /*5b70*/  IMAD R0, R0, 0x17, RZ ;  /* 0x0000001700007824 */ /* 0x001fc800078e02ff */
[----:B-1----:R-:W-:Y:S02]  /*5b80*/  IMAD.WIDE R18, R0, 0x2, R182 ;  /* 0x0000000200127825 */ /* 0x002fe400078e02b6 */
[----:B------:R-:W0:Y:S01]  /*5b90*/  LDC R0, c[0x0][0x238] ;  /* 0x00008e00ff007b82 */ /* 0x000e220000000800 */
[----:B------:R-:W-:-:S06]  /*5ba0*/  PRMT R208, RZ, 0x7610, R208 ;  /* 0x00007610ffd07816 */ /* 0x000fcc00000000d0 */
[----:B------:R1:W4:Y:S01]  /*5bb0*/  @P4 LDG.E.U16 R208, desc[UR16][R14.64] ;  /* 0x000000100ed04981 */ /* 0x000322000c1e1500 */
[----:B0-----:R-:W-:-:S04]  /*5bc0*/  IMAD R0, R0, 0x18, RZ ;  /* 0x0000001800007824 */ /* 0x001fc800078e02ff */
[----:B-1----:R-:W-:Y:S02]  /*5bd0*/  IMAD.WIDE R14, R0, 0x2, R182 ;  /* 0x00000002000e7825 */ /* 0x002fe400078e02b6 */
[----:B------:R-:W0:Y:S01]  /*5be0*/  LDC R0, c[0x0][0x238] ;  /* 0x00008e00ff007b82 */ /* 0x000e220000000800 */
[----:B------:R-:W-:Y:S02]  /*5bf0*/  ISETP.GT.AND P3, PT, R250, 0x12, PT ;  /* 0x00000012fa00780c */ /* 0x000fe40003f64270 */
[----:B------:R-:W-:-:S11]  /*5c00*/  PRMT R165, RZ, 0x7610, R165 ;  /* 0x00007610ffa57816 */ /* 0x000fd600000000a5 */
[----:B------:R1:W4:Y:S01]  /*5c10*/  @P3 LDG.E.U16 R165, desc[UR16][R154.64] ;  /* 0x000000109aa53981 */ /* 0x000322000c1e1500 */
[----:B0-----:R-:W-:-:S04]  /*5c20*/  IMAD R0, R0, 0x1b, RZ ;  /* 0x0000001b00007824 */ /* 0x001fc800078e02ff */
[----:B-1----:R-:W-:Y:S02]  /*5c30*/  IMAD.WIDE R154, R0, 0x2, R182 ;  /* 0x00000002009a7825 */ /* 0x002fe400078e02b6 */
[----:B------:R-:W0:Y:S01]  /*5c40*/  LDC R0, c[0x0][0x238] ;  /* 0x00008e00ff007b82 */ /* 0x000e220000000800 */
[----:B------:R-:W-:Y:S01]  /*5c50*/  ISETP.GT.AND P1, PT, R250, 0x18, PT ;  /* 0x00000018fa00780c */ /* 0x000fe20003f24270 */
[----:B------:R-:W-:Y:S01]  /*5c60*/  IMAD R21, R21, 0x11, RZ ;  /* 0x0000001115157824 */ /* 0x000fe200078e02ff */
[----:B------:R-:W-:-:S03]  /*5c70*/  PRMT R159, RZ, 0x7610, R159 ;  /* 0x00007610ff9f7816 */ /* 0x000fc6000000009f */
[----:B------:R-:W-:Y:S02]  /*5c80*/  IMAD.WIDE R152, R21, 0x2, R182 ;  /* 0x0000000215987825 */ /* 0x000fe400078e02b6 */
[----:B------:R-:W1:Y:S06]  /*5c90*/  LDC R21, c[0x0][0x238] ;  /* 0x00008e00ff157b82 */ /* 0x000e6c0000000800 */
[----:B------:R2:W4:Y:S01]  /*5ca0*/  @P1 LDG.E.U16 R159, desc[UR16][R14.64] ;  /* 0x000000100e9f1981 */ /* 0x000522000c1e1500 */
[----:B0-----:R-:W-:-:S04]  /*5cb0*/  IMAD R0, R0, 0x1c, RZ ;  /* 0x0000001c00007824 */ /* 0x001fc800078e02ff */
[----:B--2---:R-:W-:Y:S02]  /*5cc0*/  IMAD.WIDE R14, R0, 0x2, R182 ;  /* 0x00000002000e7825 */ /* 0x004fe400078e02b6 */
[----:B------:R-:W0:Y:S01]  /*5cd0*/  LDC R0, c[0x0][0x238] ;  /* 0x00008e00ff007b82 */ /* 0x000e220000000800 */
[----:B------:R-:W-:Y:S02]  /*5ce0*/  ISETP.GT.AND P0, PT, R250, 0x11, PT ;  /* 0x00000011fa00780c */ /* 0x000fe40003f04270 */
[----:B------:R-:W-:Y:S01]  /*5cf0*/  PRMT R20, RZ, 0x7610, R20 ;  /* 0x00007610ff147816 */ /* 0x000fe20000000014 */
[----:B-1----:R-:W-:-:S10]  /*5d00*/  IMAD R21, R21, 0x15, RZ ;  /* 0x0000001515157824 */ /* 0x002fd400078e02ff */
[----:B------:R1:W2:Y:S02]  /*5d10*/  @P0 LDG.E.U16 R20, desc[UR16][R152.64] ;  /* 0x0000001098140981 */ /* 0x0002a4000c1e1500 */
[----:B-1----:R-:W-:Y:S02]  /*5d20*/  IMAD.WIDE R152, R21, 0x2, R182 ;  /* 0x0000000215987825 */ /* 0x002fe400078e02b6 */
[----:B------:R-:W1:Y:S02]  /*5d30*/  LDC R21, c[0x0][0x238] ;  /* 0x00008e00ff157b82 */ /* 0x000e640000000800 */
[----:B0-----:R-:W-:-:S04]  /*5d40*/  IMAD.SHL.U32 R0, R0, 0x20, RZ ;  /* 0x0000002000007824 */ /* 0x001fc800078e00ff */
[----:B------:R-:W-:Y:S02]  /*5d50*/  IMAD.WIDE R168, R0, 0x2, R182 ;  /* 0x0000000200a87825 */ /* 0x000fe400078e02b6 */
[----:B------:R-:W0:Y:S01]  /*5d60*/  LDC R0, c[0x0][0x238] ;  /* 0x00008e00ff007b82 */ /* 0x000e220000000800 */
[C---:B------:R-:W-:Y:S02]  /*5d70*/  ISETP.GT.AND P0, PT, R250.reuse, 0x17, PT ;  /* 0x00000017fa00780c */ /* 0x040fe40003f04270 */
[C---:B------:R-:W-:Y:S02]  /*5d80*/  ISETP.GT.AND P1, PT, R250.reuse, 0x1c, PT ;  /* 0x0000001cfa00780c */ /* 0x040fe40003f24270 */
[----:B------:R-:W-:Y:S02]  /*5d90*/  ISETP.GT.AND P3, PT, R250, 0x15, PT ;  /* 0x00000015fa00780c */ /* 0x000fe40003f64270 */
[----:B------:R-:W-:Y:S02]  /*5da0*/  PRMT R218, RZ, 0x7610, R218 ;  /* 0x00007610ffda7816 */ /* 0x000fe400000000da */
[----:B------:R-:W-:-:S02]  /*5db0*/  PRMT R191, RZ, 0x7610, R191 ;  /* 0x00007610ffbf7816 */ /* 0x000fc400000000bf */
[----:B------:R-:W-:-:S03]  /*5dc0*/  PRMT R200, RZ, 0x7610, R200 ;  /* 0x00007610ffc87816 */ /* 0x000fc600000000c8 */
[----:B------:R3:W2:Y:S01]  /*5dd0*/  @P0 LDG.E.U16 R218, desc[UR16][R18.64] ;  /* 0x0000001012da0981 */ /* 0x0006a2000c1e1500 */
[----:B-1----:R-:W-:-:S03]  /*5de0*/  IMAD R21, R21, 0x19, RZ ;  /* 0x0000001915157824 */ /* 0x002fc600078e02ff */
[----:B------:R1:W2:Y:S04]  /*5df0*/  @P1 LDG.E.U16 R191, desc[UR16][R14.64] ;  /* 0x000000100ebf1981 */ /* 0x0002a8000c1e1500 */
[----:B------:R1:W2:Y:S01]  /*5e00*/  @P3 LDG.E.U16 R200, desc[UR16][R152.64] ;  /* 0x0000001098c83981 */ /* 0x0002a2000c1e1500 */
[----:B---3--:R-:W-:Y:S02]  /*5e10*/  IMAD.WIDE R18, R21, 0x2, R182 ;  /* 0x0000000215127825 */ /* 0x008fe400078e02b6 */
[----:B------:R-:W3:Y:S02]  /*5e20*/  LDC R21, c[0x0][0x238] ;  /* 0x00008e00ff157b82 */ /* 0x000ee40000000800 */
[----:B0-----:R-:W-:Y:S01]  /*5e30*/  IMAD R0, R0, 0x21, RZ ;  /* 0x0000002100007824 */ /* 0x001fe200078e02ff */
[----:B------:R-:W-:-:S03]  /*5e40*/  ISETP.GT.AND P3, PT, R250, 0x1a, PT ;  /* 0x0000001afa00780c */ /* 0x000fc60003f64270 */
[----:B-1----:R-:W-:Y:S02]  /*5e50*/  IMAD.WIDE R14, R0, 0x2, R182 ;  /* 0x00000002000e7825 */ /* 0x002fe400078e02b6 */
[----:B------:R-:W0:Y:S02]  /*5e60*/  LDC R0, c[0x0][0x238] ;  /* 0x00008e00ff007b82 */ /* 0x000e240000000800 */
[----:B------:R-:W-:Y:S01]  /*5e70*/  IMAD R17, R17, 0x1a, RZ ;  /* 0x0000001a11117824 */ /* 0x000fe200078e02ff */
[----:B------:R-:W-:Y:S02]  /*5e80*/  PRMT R164, RZ, 0x7610, R164 ;  /* 0x00007610ffa47816 */ /* 0x000fe400000000a4 */
[C---:B------:R-:W-:Y:S01]  /*5e90*/  ISETP.GT.AND P4, PT, R250.reuse, 0x1b, PT ;  /* 0x0000001bfa00780c */ /* 0x040fe20003f84270 */
[----:B------:R-:W-:Y:S01]  /*5ea0*/  IMAD.WIDE R152, R17, 0x2, R182 ;  /* 0x0000000211987825 */ /* 0x000fe200078e02b6 */
[----:B------:R-:W-:Y:S01]  /*5eb0*/  ISETP.GT.AND P5, PT, R250, 0x20, PT ;  /* 0x00000020fa00780c */ /* 0x000fe20003fa4270 */
[----:B------:R-:W1:Y:S01]  /*5ec0*/  LDC R17, c[0x0][0x238] ;  /* 0x00008e00ff117b82 */ /* 0x000e620000000800 */
[----:B------:R-:W-:-:S02]  /*5ed0*/  PRMT R206, RZ, 0x7610, R206 ;  /* 0x00007610ffce7816 */ /* 0x000fc400000000ce */
[----:B------:R3:W2:Y:S01]  /*5ee0*/  @P3 LDG.E.U16 R164, desc[UR16][R152.64] ;  /* 0x0000001098a43981 */ /* 0x0006a2000c1e1500 */
[----:B------:R-:W-:Y:S01]  /*5ef0*/  ISETP.GT.AND P3, PT, R250, 0x1e, PT ;  /* 0x0000001efa00780c */ /* 0x000fe20003f64270 */
[----:B---3--:R-:W-:Y:S01]  /*5f00*/  IMAD R21, R21, 0x1e, RZ ;  /* 0x0000001e15157824 */ /* 0x008fe200078e02ff */
[----:B------:R-:W-:-:S04]  /*5f10*/  PRMT R210, RZ, 0x7610, R210 ;  /* 0x00007610ffd27816 */ /* 0x000fc800000000d2 */
[----:B------:R3:W2:Y:S01]  /*5f20*/  @P4 LDG.E.U16 R206, desc[UR16][R154.64] ;  /* 0x000000109ace4981 */ /* 0x0006a2000c1e1500 */
[----:B------:R-:W-:Y:S01]  /*5f30*/  PRMT R153, RZ, 0x7610, R153 ;  /* 0x00007610ff997816 */ /* 0x000fe20000000099 */
[----:B------:R-:W-:Y:S01]  /*5f40*/  IMAD R175, R175, 0x23, RZ ;  /* 0x00000023afaf7824 */ /* 0x000fe200078e02ff */
[----:B------:R-:W-:Y:S01]  /*5f50*/  ISETP.GT.AND P2, PT, R250, 0x19, PT ;  /* 0x00000019fa00780c */ /* 0x000fe20003f44270 */
[----:B------:R-:W-:Y:S02]  /*5f60*/  IMAD R174, R174, 0x24, RZ ;  /* 0x00000024aeae7824 */ /* 0x000fe400078e02ff */
[----:B0-----:R-:W-:Y:S01]  /*5f70*/  IMAD R0, R0, 0x25, RZ ;  /* 0x0000002500007824 */ /* 0x001fe200078e02ff */
[----:B------:R0:W2:Y:S01]  /*5f80*/  @P5 LDG.E.U16 R153, desc[UR16][R168.64] ;  /* 0x00000010a8995981 */ /* 0x0000a2000c1e1500 */
[----:B---3--:R-:W-:Y:S01]  /*5f90*/  IMAD.WIDE R154, R21, 0x2, R182 ;  /* 0x00000002159a7825 */ /* 0x008fe200078e02b6 */
[----:B------:R-:W-:Y:S01]  /*5fa0*/  PRMT R172, RZ, 0x7610, R172 ;  /* 0x00007610ffac7816 */ /* 0x000fe200000000ac */
[----:B------:R-:W3:Y:S03]  /*5fb0*/  LDC R21, c[0x0][0x238] ;  /* 0x00008e00ff157b82 */ /* 0x000ee60000000800 */
[----:B------:R1:W2:Y:S01]  /*5fc0*/  @P3 LDG.E.U16 R210, desc[UR16][R154.64] ;  /* 0x000000109ad23981 */ /* 0x0002a2000c1e1500 */
[----:B0-----:R-:W-:-:S03]  /*5fd0*/  IMAD.WIDE R168, R174, 0x2, R182 ;  /* 0x00000002aea87825 */ /* 0x001fc600078e02b6 */
[----:B------:R0:W2:Y:S01]  /*5fe0*/  @P2 LDG.E.U16 R172, desc[UR16][R18.64] ;  /* 0x0000001012ac2981 */ /* 0x0000a2000c1e1500 */
[----:B-1----:R-:W-:-:S04]  /*5ff0*/  IMAD.WIDE R154, R175, 0x2, R182 ;  /* 0x00000002af9a7825 */ /* 0x002fc800078e02b6 */
[----:B------:R-:W-:Y:S02]  /*6000*/  IMAD.WIDE R174, R0, 0x2, R182 ;  /* 0x0000000200ae7825 */ /* 0x000fe400078e02b6 */
[----:B------:R-:W1:Y:S01]  /*6010*/  LDC R0, c[0x0][0x238] ;  /* 0x00008e00ff007b82 */ /* 0x000e620000000800 */
[C---:B------:R-:W-:Y:S02]  /*6020*/  ISETP.GT.AND P4, PT, R250.reuse, 0x1f, PT ;  /* 0x0000001ffa00780c */ /* 0x040fe40003f84270 */
[----:B------:R-:W-:Y:S01]  /*6030*/  ISETP.GT.AND P2, PT, R250, 0x1d, PT ;  /* 0x0000001dfa00780c */ /* 0x000fe20003f44270 */
[----:B------:R-:W-:Y:S02]  /*6040*/  IMAD R162, R162, 0x1d, RZ ;  /* 0x0000001da2a27824 */ /* 0x000fe400078e02ff */
[----:B------:R-:W-:Y:S01]  /*6050*/  IMAD R17, R17, 0x1f, RZ ;  /* 0x0000001f11117824 */ /* 0x000fe200078e02ff */
[----:B------:R-:W-:Y:S01]  /*6060*/  PRMT R217, RZ, 0x7610, R217 ;  /* 0x00007610ffd97816 */ /* 0x000fe200000000d9 */
[----:B0-----:R-:W-:Y:S01]  /*6070*/  IMAD.WIDE R18, R162, 0x2, R182 ;  /* 0x00000002a2127825 */ /* 0x001fe200078e02b6 */
[----:B------:R-:W-:-:S02]  /*6080*/  ISETP.GT.AND P1, PT, R250, 0x22, PT ;  /* 0x00000022fa00780c */ /* 0x000fc40003f24270 */
[----:B------:R-:W-:Y:S01]  /*6090*/  PRMT R199, RZ, 0x7610, R199 ;  /* 0x00007610ffc77816 */ /* 0x000fe200000000c7 */
[----:B------:R-:W-:-:S04]  /*60a0*/  IMAD.WIDE R162, R17, 0x2, R182 ;  /* 0x0000000211a27825 */ /* 0x000fc800078e02b6 */
[----:B------:R-:W-:Y:S01]  /*60b0*/  IMAD R176, R176, 0x22, RZ ;  /* 0x00000022b0b07824 */ /* 0x000fe200078e02ff */
[----:B------:R0:W2:Y:S01]  /*60c0*/  @P4 LDG.E.U16 R217, desc[UR16][R162.64] ;  /* 0x00000010a2d94981 */ /* 0x0000a2000c1e1500 */
[----:B------:R-:W-:Y:S01]  /*60d0*/  ISETP.GT.AND P0, PT, R250, RZ, PT ;  /* 0x000000fffa00720c */ /* 0x000fe20003f04270 */
[----:B------:R-:W4:Y:S02]  /*60e0*/  LDC R17, c[0x0][0x238] ;  /* 0x00008e00ff117b82 */ /* 0x000f240000000800 */
[----:B------:R3:W2:Y:S01]  /*60f0*/  @P2 LDG.E.U16 R199, desc[UR16][R18.64] ;  /* 0x0000001012c72981 */ /* 0x0006a2000c1e1500 */
[----:B-1----:R-:W-:Y:S01]  /*6100*/  IMAD R0, R0, 0x27, RZ ;  /* 0x0000002700007824 */ /* 0x002fe200078e02ff */
[----:B0-----:R-:W-:Y:S01]  /*6110*/  PRMT R163, RZ, 0x7610, R163 ;  /* 0x00007610ffa37816 */ /* 0x001fe200000000a3 */
[----:B---3--:R-:W-:-:S03]  /*6120*/  IMAD.WIDE R18, R176, 0x2, R182 ;  /* 0x00000002b0127825 */ /* 0x008fc600078e02b6 */
[----:B------:R-:W0:Y:S02]  /*6130*/  LDC R176, c[0x0][0x238] ;  /* 0x00008e00ffb07b82 */ /* 0x000e240000000800 */
[----:B------:R1:W3:Y:S01]  /*6140*/  @P1 LDG.E.U16 R163, desc[UR16][R18.64] ;  /* 0x0000001012a31981 */ /* 0x0002e2000c1e1500 */
[----:B------:R-:W-:-:S06]  /*6150*/  PRMT R160, RZ, 0x7610, R160 ;  /* 0x00007610ffa07816 */ /* 0x000fcc00000000a0 */
[----:B------:R-:W2:Y:S01]  /*6160*/  @P0 LDG.E.U16 R160, desc[UR16][R182.64] ;  /* 0x00000010b6a00981 */ /* 0x000ea2000c1e1500 */
[----:B-1----:R-:W-:Y:S02]  /*6170*/  IMAD.WIDE R18, R0, 0x2, R182 ;  /* 0x0000000200127825 */ /* 0x002fe400078e02b6 */
[----:B------:R-:W1:Y:S01]  /*6180*/  LDC R0, c[0x0][0x238] ;  /* 0x00008e00ff007b82 */ /* 0x000e620000000800 */
[C---:B------:R-:W-:Y:S02]  /*6190*/  ISETP.GT.AND P0, PT, R250.reuse, 0x21, PT ;  /* 0x00000021fa00780c */ /* 0x040fe40003f04270 */
[----:B------:R-:W-:Y:S02]  /*61a0*/  ISETP.GT.AND P1, PT, R250, 0x26, PT ;  /* 0x00000026fa00780c */ /* 0x000fe40003f24270 */
[----:B------:R-:W-:Y:S01]  /*61b0*/  PRMT R171, RZ, 0x7610, R171 ;  /* 0x00007610ffab7816 */ /* 0x000fe200000000ab */
[----:B0-----:R-:W-:Y:S01]  /*61c0*/  IMAD R176, R176, 0x26, RZ ;  /* 0x00000026b0b07824 */ /* 0x001fe200078e02ff */
[----:B------:R-:W-:-:S07]  /*61d0*/  PRMT R213, RZ, 0x7610, R213 ;  /* 0x00007610ffd57816 */ /* 0x000fce00000000d5 */
[----:B------:R0:W3:Y:S01]  /*61e0*/  @P0 LDG.E.U16 R171, desc[UR16][R14.64] ;  /* 0x000000100eab0981 */ /* 0x0000e2000c1e1500 */
[----:B------:R-:W-:Y:S01]  /*61f0*/  ISETP.GT.AND P2, PT, R250, 0x23, PT ;  /* 0x00000023fa00780c */ /* 0x000fe20003f44270 */
[----:B0-----:R-:W-:-:S04]  /*6200*/  IMAD.WIDE R14, R176, 0x2, R182 ;  /* 0x00000002b00e7825 */ /* 0x001fc800078e02b6 */
[----:B-1----:R-:W-:Y:S01]  /*6210*/  IMAD R0, R0, 0x28, RZ ;  /* 0x0000002800007824 */ /* 0x002fe200078e02ff */
[----:B------:R0:W3:Y:S01]  /*6220*/  @P1 LDG.E.U16 R213, desc[UR16][R14.64] ;  /* 0x000000100ed51981 */ /* 0x0000e2000c1e1500 */
[----:B------:R-:W-:Y:S02]  /*6230*/  ISETP.GT.AND P0, PT, R250, 0x1, PT ;  /* 0x00000001fa00780c */ /* 0x000fe40003f04270 */
[----:B------:R-:W-:Y:S02]  /*6240*/  PRMT R181, RZ, 0x7610, R181 ;  /* 0x00007610ffb57816 */ /* 0x000fe400000000b5 */
[----:B------:R-:W-:-:S04]  /*6250*/  PRMT R179, RZ, 0x7610, R179 ;  /* 0x00007610ffb37816 */ /* 0x000fc800000000b3 */
[----:B------:R1:W3:Y:S01]  /*6260*/  @P2 LDG.E.U16 R181, desc[UR16][R154.64] ;  /* 0x000000109ab52981 */ /* 0x0002e2000c1e1500 */
[--C-:B0-----:R-:W-:Y:S02]  /*6270*/  IMAD.WIDE R14, R0, 0x2, R182.reuse ;  /* 0x00000002000e7825 */ /* 0x101fe400078e02b6 */
[----:B------:R-:W0:Y:S02]  /*6280*/  LDC R0, c[0x0][0x238] ;  /* 0x00008e00ff007b82 */ /* 0x000e240000000800 */
[----:B-1----:R-:W-:-:S05]  /*6290*/  IMAD.WIDE R154, R21, 0x2, R182 ;  /* 0x00000002159a7825 */ /* 0x002fca00078e02b6 */
[----:B------:R-:W3:Y:S01]  /*62a0*/  @P0 LDG.E.U16 R179, desc[UR16][R154.64] ;  /* 0x000000109ab30981 */ /* 0x000ee2000c1e1500 */
[----:B------:R-:W-:Y:S02]  /*62b0*/  ISETP.GT.AND P0, PT, R250, 0x28, PT ;  /* 0x00000028fa00780c */ /* 0x000fe40003f04270 */
[----:B------:R-:W-:Y:S01]  /*62c0*/  PRMT R21, RZ, 0x7610, R21 ;  /* 0x00007610ff157816 */ /* 0x000fe20000000015 */
[----:B0-----:R-:W-:-:S10]  /*62d0*/  IMAD R0, R0, 0x30, RZ ;  /* 0x0000003000007824 */ /* 0x001fd400078e02ff */
[----:B------:R0:W3:Y:S02]  /*62e0*/  @P0 LDG.E.U16 R21, desc[UR16][R14.64] ;  /* 0x000000100e150981 */ /* 0x0000e4000c1e1500 */
[----:B0-----:R-:W-:Y:S02]  /*62f0*/  IMAD.WIDE R14, R0, 0x2, R182 ;  /* 0x00000002000e7825 */ /* 0x001fe400078e02b6 */
[----:B------:R-:W0:Y:S01]  /*6300*/  LDC R0, c[0x0][0x238] ;  /* 0x00008e00ff007b82 */ /* 0x000e220000000800 */
[C---:B------:R-:W-:Y:S02]  /*6310*/  ISETP.GT.AND P1, PT, R250.reuse, 0x30, PT ;  /* 0x00000030fa00780c */ /* 0x040fe40003f24270 */
[----:B------:R-:W-:Y:S02]  /*6320*/  ISETP.GT.AND P2, PT, R250, 0x27, PT ;  /* 0x00000027fa00780c */ /* 0x000fe40003f44270 */
[----:B------:R-:W-:Y:S02]  /*6330*/  PRMT R152, RZ, 0x7610, R152 ;  /* 0x00007610ff987816 */ /* 0x000fe40000000098 */
[----:B------:R-:W-:-:S07]  /*6340*/  PRMT R215, RZ, 0x7610, R215 ;  /* 0x00007610ffd77816 */ /* 0x000fce00000000d7 */
[----:B------:R1:W3:Y:S04]  /*6350*/  @P1 LDG.E.U16 R152, desc[UR16][R14.64] ;  /* 0x000000100e981981 */ /* 0x0002e8000c1e1500 */
[----:B------:R4:W3:Y:S01]  /*6360*/  @P2 LDG.E.U16 R215, desc[UR16][R18.64] ;  /* 0x0000001012d72981 */ /* 0x0008e2000c1e1500 */
[----:B0-----:R-:W-:Y:S01]  /*6370*/  IMAD R0, R0, 0x38, RZ ;  /* 0x0000003800007824 */ /* 0x001fe200078e02ff */
[----:B------:R-:W-:-:S03]  /*6380*/  ISETP.GT.AND P2, PT, R250, 0x3d, PT ;  /* 0x0000003dfa00780c */ /* 0x000fc60003f44270 */
[----:B-1----:R-:W-:Y:S02]  /*6390*/  IMAD.WIDE R14, R0, 0x2, R182 ;  /* 0x00000002000e7825 */ /* 0x002fe400078e02b6 */
[----:B------:R-:W0:Y:S02]  /*63a0*/  LDC R0, c[0x0][0x238] ;  /* 0x00008e00ff007b82 */ /* 0x000e240000000800 */
[----:B----4-:R-:W-:Y:S01]  /*63b0*/  IMAD R18, R17, 0x3d, RZ ;  /* 0x0000003d11127824 */ /* 0x010fe200078e02ff */
[----:B------:R-:W-:-:S03]  /*63c0*/  PRMT R195, RZ, 0x7610, R195 ;  /* 0x00007610ffc37816 */ /* 0x000fc600000000c3 */
[----:B------:R-:W-:-:S05]  /*63d0*/  IMAD.WIDE R18, R18, 0x2, R182 ;  /* 0x0000000212127825 */ /* 0x000fca00078e02b6 */
[----:B------:R-:W4:Y:S01]  /*63e0*/  @P2 LDG.E.U16 R195, desc[UR16][R18.64] ;  /* 0x0000001012c32981 */ /* 0x000f22000c1e1500 */
[----:B------:R-:W-:Y:S02]  /*63f0*/  ISETP.GT.AND P2, PT, R250, 0x38, PT ;  /* 0x00000038fa00780c */ /* 0x000fe40003f44270 */
[----:B------:R-:W-:Y:S01]  /*6400*/  PRMT R173, RZ, 0x7610, R173 ;  /* 0x00007610ffad7816 */ /* 0x000fe200000000ad */
[----:B0-----:R-:W-:-:S10]  /*6410*/  IMAD R0, R0, 0x29, RZ ;  /* 0x0000002900007824 */ /* 0x001fd400078e02ff */
[----:B------:R0:W4:Y:S02]  /*6420*/  @P2 LDG.E.U16 R173, desc[UR16][R14.64] ;  /* 0x000000100ead2981 */ /* 0x000124000c1e1500 */
[----:B0-----:R-:W-:Y:S02]  /*6430*/  IMAD.WIDE R14, R0, 0x2, R182 ;  /* 0x00000002000e7825 */ /* 0x001fe400078e02b6 */
[----:B------:R-:W0:Y:S01]  /*6440*/  LDC R0, c[0x0][0x238] ;  /* 0x00008e00ff007b82 */ /* 0x000e220000000800 */
[----:B------:R-:W-:Y:S02]  /*6450*/  ISETP.GT.AND P0, PT, R250, 0x29, PT ;  /* 0x00000029fa00780c */ /* 0x000fe40003f04270 */
[----:B------:R-:W-:-:S11]  /*6460*/  PRMT R170, RZ, 0x7610, R170 ;  /* 0x00007610ffaa7816 */ /* 0x000fd600000000aa */
        /* <DEDUP_REMOVED lines=34> */
[C---:B------:R-:W-:Y:S02]  /*6690*/  ISETP.GT.AND P0, PT, R250.reuse, 0x2f, PT ;  /* 0x0000002ffa00780c */ /* 0x040fe40003f04270 */
[----:B------:R-:W-:Y:S02]  /*66a0*/  PRMT R209, RZ, 0x7610, R209 ;  /* 0x00007610ffd17816 */ /* 0x000fe400000000d1 */
[----:B------:R-:W-:Y:S02]  /*66b0*/  ISETP.GT.AND P3, PT, R250, 0x24, PT ;  /* 0x00000024fa00780c */ /* 0x000fe40003f64270 */
[----:B------:R-:W-:-:S07]  /*66c0*/  PRMT R192, RZ, 0x7610, R192 ;  /* 0x00007610ffc07816 */ /* 0x000fce00000000c0 */
[----:B------:R1:W4:Y:S04]  /*66d0*/  @P0 LDG.E.U16 R209, desc[UR16][R14.64] ;  /* 0x000000100ed10981 */ /* 0x000328000c1e1500 */
[----:B------:R2:W4:Y:S01]  /*66e0*/  @P3 LDG.E.U16 R192, desc[UR16][R168.64] ;  /* 0x00000010a8c03981 */ /* 0x000522000c1e1500 */
[----:B0-----:R-:W-:-:S04]  /*66f0*/  IMAD R0, R0, 0x31, RZ ;  /* 0x0000003100007824 */ /* 0x001fc800078e02ff */
[----:B-1----:R-:W-:Y:S02]  /*6700*/  IMAD.WIDE R14, R0, 0x2, R182 ;  /* 0x00000002000e7825 */ /* 0x002fe400078e02b6 */
[----:B------:R-:W0:Y:S01]  /*6710*/  LDC R0, c[0x0][0x238] ;  /* 0x00008e00ff007b82 */ /* 0x000e220000000800 */
[C---:B------:R-:W-:Y:S01]  /*6720*/  ISETP.GT.AND P3, PT, R250.reuse, 0x3c, PT ;  /* 0x0000003cfa00780c */ /* 0x040fe20003f64270 */
[----:B--2---:R-:W-:Y:S01]  /*6730*/  IMAD R168, R17, 0x3c, RZ ;  /* 0x0000003c11a87824 */ /* 0x004fe200078e02ff */
[----:B------:R-:W-:Y:S02]  /*6740*/  PRMT R203, RZ, 0x7610, R203 ;  /* 0x00007610ffcb7816 */ /* 0x000fe400000000cb */
[----:B------:R-:W-:Y:S01]  /*6750*/  ISETP.GT.AND P1, PT, R250, 0x31, PT ;  /* 0x00000031fa00780c */ /* 0x000fe20003f24270 */
[----:B------:R-:W-:-:S08]  /*6760*/  IMAD.WIDE R168, R168, 0x2, R182 ;  /* 0x00000002a8a87825 */ /* 0x000fd000078e02b6 */
[----:B------:R1:W2:Y:S02]  /*6770*/  @P3 LDG.E.U16 R203, desc[UR16][R168.64] ;  /* 0x00000010a8cb3981 */ /* 0x0002a4000c1e1500 */
[----:B-1----:R-:W-:Y:S01]  /*6780*/  PRMT R169, RZ, 0x7610, R169 ;  /* 0x00007610ffa97816 */ /* 0x002fe200000000a9 */
[----:B0-----:R-:W-:-:S05]  /*6790*/  IMAD R0, R0, 0x32, RZ ;  /* 0x0000003200007824 */ /* 0x001fca00078e02ff */
[----:B------:R0:W2:Y:S01]  /*67a0*/  @P1 LDG.E.U16 R169, desc[UR16][R14.64] ;  /* 0x000000100ea91981 */ /* 0x0000a2000c1e1500 */
[----:B------:R-:W-:Y:S01]  /*67b0*/  ISETP.GT.AND P3, PT, R250, 0x3e, PT ;  /* 0x0000003efa00780c */ /* 0x000fe20003f64270 */
[----:B0-----:R-:W-:Y:S02]  /*67c0*/  IMAD.WIDE R14, R0, 0x2, R182 ;  /* 0x00000002000e7825 */ /* 0x001fe400078e02b6 */
[----:B------:R-:W0:Y:S02]  /*67d0*/  LDC R0, c[0x0][0x238] ;  /* 0x00008e00ff007b82 */ /* 0x000e240000000800 */
[----:B------:R-:W-:Y:S01]  /*67e0*/  IMAD R154, R17, 0x3e, RZ ;  /* 0x0000003e119a7824 */ /* 0x000fe200078e02ff */
[----:B------:R-:W-:Y:S02]  /*67f0*/  PRMT R211, RZ, 0x7610, R211 ;  /* 0x00007610ffd37816 */ /* 0x000fe400000000d3 */
[----:B------:R-:W-:Y:S01]  /*6800*/  ISETP.GT.AND P0, PT, R250, 0x32, PT ;  /* 0x00000032fa00780c */ /* 0x000fe20003f04270 */
[----:B------:R-:W-:-:S05]  /*6810*/  IMAD.WIDE R154, R154, 0x2, R182 ;  /* 0x000000029a9a7825 */ /* 0x000fca00078e02b6 */
[----:B------:R1:W2:Y:S02]  /*6820*/  @P3 LDG.E.U16 R211, desc[UR16][R154.64] ;  /* 0x000000109ad33981 */ /* 0x0002a4000c1e1500 */
[----:B-1----:R-:W-:Y:S01]  /*6830*/  PRMT R155, RZ, 0x7610, R155 ;  /* 0x00007610ff9b7816 */ /* 0x002fe2000000009b */
[----:B0-----:R-:W-:-:S05]  /*6840*/  IMAD R0, R0, 0x33, RZ ;  /* 0x0000003300007824 */ /* 0x001fca00078e02ff */
[----:B------:R0:W2:Y:S02]  /*6850*/  @P0 LDG.E.U16 R155, desc[UR16][R14.64] ;  /* 0x000000100e9b0981 */ /* 0x0000a4000c1e1500 */
[----:B0-----:R-:W-:Y:S02]  /*6860*/  IMAD.WIDE R14, R0, 0x2, R182 ;  /* 0x00000002000e7825 */ /* 0x001fe400078e02b6 */
[----:B------:R-:W0:Y:S01]  /*6870*/  LDC R0, c[0x0][0x238] ;  /* 0x00008e00ff007b82 */ /* 0x000e220000000800 */
[----:B------:R-:W-:Y:S02]  /*6880*/  ISETP.GT.AND P1, PT, R250, 0x33, PT ;  /* 0x00000033fa00780c */ /* 0x000fe40003f24270 */
[----:B------:R-:W-:-:S11]  /*6890*/  PRMT R185, RZ, 0x7610, R185 ;  /* 0x00007610ffb97816 */ /* 0x000fd600000000b9 */
[----:B------:R1:W2:Y:S01]  /*68a0*/  @P1 LDG.E.U16 R185, desc[UR16][R14.64] ;  /* 0x000000100eb91981 */ /* 0x0002a2000c1e1500 */
[----:B0-----:R-:W-:-:S04]  /*68b0*/  IMAD R0, R0, 0x39, RZ ;  /* 0x0000003900007824 */ /* 0x001fc800078e02ff */
[----:B-1----:R-:W-:Y:S02]  /*68c0*/  IMAD.WIDE R14, R0, 0x2, R182 ;  /* 0x00000002000e7825 */ /* 0x002fe400078e02b6 */
        /* <DEDUP_REMOVED lines=25> */
[C---:B------:R-:W-:Y:S02]  /*6a60*/  ISETP.GT.AND P0, PT, R250.reuse, 0x37, PT ;  /* 0x00000037fa00780c */ /* 0x040fe40003f04270 */
[----:B------:R-:W-:Y:S02]  /*6a70*/  ISETP.GT.AND P1, PT, R250, 0x3a, PT ;  /* 0x0000003afa00780c */ /* 0x000fe40003f24270 */
[----:B------:R-:W-:Y:S02]  /*6a80*/  PRMT R177, RZ, 0x7610, R177 ;  /* 0x00007610ffb17816 */ /* 0x000fe400000000b1 */
[----:B------:R-:W-:-:S07]  /*6a90*/  PRMT R154, RZ, 0x7610, R154 ;  /* 0x00007610ff9a7816 */ /* 0x000fce000000009a */
[----:B------:R1:W2:Y:S01]  /*6aa0*/  @P0 LDG.E.U16 R177, desc[UR16][R14.64] ;  /* 0x000000100eb10981 */ /* 0x0002a2000c1e1500 */
[----:B0-----:R-:W-:-:S04]  /*6ab0*/  IMAD R0, R0, 0x3a, RZ ;  /* 0x0000003a00007824 */ /* 0x001fc800078e02ff */
[----:B-1----:R-:W-:Y:S02]  /*6ac0*/  IMAD.WIDE R14, R0, 0x2, R182 ;  /* 0x00000002000e7825 */ /* 0x002fe400078e02b6 */
[----:B------:R-:W3:Y:S04]  /*6ad0*/  LDL.LU R0, [R1+0x1d0] ;  /* 0x0001d00001007983 */ /* 0x000ee80000300800 */
[----:B------:R0:W2:Y:S01]  /*6ae0*/  @P1 LDG.E.U16 R154, desc[UR16][R14.64] ;  /* 0x000000100e9a1981 */ /* 0x0000a2000c1e1500 */
[----:B------:R-:W-:-:S05]  /*6af0*/  IADD3 RZ, P1, R222, R251, RZ ;  /* 0x000000fbdeff7210 */ /* 0x000fca0007f3e0ff */
[----:B0-----:R-:W-:Y:S02]  /*6b00*/  IMAD.X R15, R186, 0x1, R252, P1 ;  /* 0x00000001ba0f7824 */ /* 0x001fe400008e06fc */
[----:B------:R-:W4:Y:S01]  /*6b10*/  LDL R186, [R1+0x40] ;  /* 0x0000400001ba7983 */ /* 0x000f220000100800 */
[----:B------:R-:W-:-:S03]  /*6b20*/  IMAD.IADD R14, R222, 0x1, R251 ;  /* 0x00000001de0e7824 */ /* 0x000fc600078e02fb */
[----:B------:R-:W3:Y:S04]  /*6b30*/  LDL.LU R223, [R1+0x44] ;  /* 0x0000440001df7983 */ /* 0x000ee80000300800 */
[----:B------:R-:W2:Y:S01]  /*6b40*/  LDL.LU R222, [R1+0x48] ;  /* 0x0000480001de7983 */ /* 0x000ea20000300800 */
[----:B------:R-:W-:Y:S02]  /*6b50*/  ISETP.GT.AND P4, PT, R250, 0x25, PT ;  /* 0x00000025fa00780c */ /* 0x000fe40003f84270 */
[----:B------:R-:W-:Y:S01]  /*6b60*/  PRMT R198, RZ, 0x7610, R198 ;  /* 0x00007610ffc67816 */ /* 0x000fe200000000c6 */
[----:B------:R-:W0:Y:S01]  /*6b70*/  S2R R220, SR_TID.X ;  /* 0x0000000000dc7919 */ /* 0x000e220000002100 */
[----:B------:R-:W-:Y:S01]  /*6b80*/  IMAD R18, R17, 0x3f, RZ ;  /* 0x0000003f11127824 */ /* 0x000fe200078e02ff */
[----:B------:R-:W-:-:S08]  /*6b90*/  PRMT R212, RZ, 0x7610, R212 ;  /* 0x00007610ffd47816 */ /* 0x000fd000000000d4 */
[----:B------:R-:W4:Y:S01]  /*6ba0*/  @P4 LDG.E.U16 R198, desc[UR16][R174.64] ;  /* 0x00000010aec64981 */ /* 0x000f22000c1e1500 */
[----:B------:R-:W-:Y:S01]  /*6bb0*/  ISETP.GT.AND P4, PT, R250, 0x3f, PT ;  /* 0x0000003ffa00780c */ /* 0x000fe20003f84270 */
[----:B------:R-:W-:Y:S01]  /*6bc0*/  IMAD.WIDE R18, R18, 0x2, R182 ;  /* 0x0000000212127825 */ /* 0x000fe200078e02b6 */
[----:B------:R-:W-:Y:S02]  /*6bd0*/  ISETP.GT.AND P3, PT, R250, 0x3b, PT ;  /* 0x0000003bfa00780c */ /* 0x000fe40003f64270 */
[----:B------:R-:W-:-:S09]  /*6be0*/  PRMT R184, RZ, 0x7610, R184 ;  /* 0x00007610ffb87816 */ /* 0x000fd200000000b8 */
[----:B------:R1:W4:Y:S02]  /*6bf0*/  @P4 LDG.E.U16 R212, desc[UR16][R18.64] ;  /* 0x0000001012d44981 */ /* 0x000324000c1e1500 */
[----:B-1----:R-:W-:-:S04]  /*6c00*/  IMAD R18, R17, 0x3b, RZ ;  /* 0x0000003b11127824 */ /* 0x002fc800078e02ff */
[----:B------:R-:W-:-:S05]  /*6c10*/  IMAD.WIDE R18, R18, 0x2, R182 ;  /* 0x0000000212127825 */ /* 0x000fca00078e02b6 */
[----:B------:R1:W4:Y:S01]  /*6c20*/  @P3 LDG.E.U16 R184, desc[UR16][R18.64] ;  /* 0x0000001012b83981 */ /* 0x000322000c1e1500 */
[----:B0-----:R-:W-:-:S04]  /*6c30*/  LOP3.LUT R176, R220, 0x3f, RZ, 0xc0, !PT ;  /* 0x0000003fdcb07812 */ /* 0x001fc800078ec0ff */
[----:B------:R-:W-:Y:S02]  /*6c40*/  ISETP.GE.AND P0, PT, R176, R250, PT ;  /* 0x000000fab000720c */ /* 0x000fe40003f06270 */
[----:B------:R-:W-:Y:S02]  /*6c50*/  IADD3 RZ, P1, R13, R251, RZ ;  /* 0x000000fb0dff7210 */ /* 0x000fe40007f3e0ff */
[----:B-1----:R-:W-:Y:S01]  /*6c60*/  PRMT R18, RZ, 0x7610, R18 ;  /* 0x00007610ff127816 */ /* 0x002fe20000000012 */
[----:B------:R-:W-:Y:S01]  /*6c70*/  BAR.SYNC.DEFER_BLOCKING 0x0 ;  /* 0x0000000000007b1d */ /* 0x000fe20000010000 */
[----:B------:R-:W-:-:S05]  /*6c80*/  PRMT R19, RZ, 0x7610, R19 ;  /* 0x00007610ff137816 */ /* 0x000fca0000000013 */
[----:B------:R-:W-:Y:S04]  /*6c90*/  STL [R1+0x29c], R13 ;  /* 0x00029c0d01007387 */ /* 0x000fe80000100800 */
[----:B------:R0:W-:Y:S04]  /*6ca0*/  STL [R1+0x2a0], R221 ;  /* 0x0002a0dd01007387 */ /* 0x0001e80000100800 */
[----:B------:R1:W-:Y:S01]  /*6cb0*/  STL [R1+0x2a4], R12 ;  /* 0x0002a40c01007387 */ /* 0x0003e20000100800 */
[----:B------:R-:W-:-:S03]  /*6cc0*/  PRMT R161, RZ, 0x7610, R161 ;  /* 0x00007610ffa17816 */ /* 0x000fc600000000a1 */
[----:B------:R0:W4:Y:S02]  /*6cd0*/  @!P0 LDG.E.U16 R18, desc[UR16][R14.64] ;  /* 0x000000100e128981 */ /* 0x000124000c1e1500 */
[----:B0-----:R-:W-:Y:S02]  /*6ce0*/  IMAD.IADD R14, R13, 0x1, R251 ;  /* 0x000000010d0e7824 */ /* 0x001fe400078e02fb */
[----:B------:R-:W-:Y:S01]  /*6cf0*/  IMAD.X R15, R221, 0x1, R252, P1 ;  /* 0x00000001dd0f7824 */ /* 0x000fe200008e06fc */
[----:B------:R-:W-:Y:S01]  /*6d00*/  IADD3 RZ, P1, R12, R251, RZ ;  /* 0x000000fb0cff7210 */ /* 0x000fe20007f3e0ff */
[----:B------:R-:W4:Y:S04]  /*6d10*/  LDL R221, [R1+0x3c] ;  /* 0x00003c0001dd7983 */ /* 0x000f280000100800 */
[----:B------:R0:W4:Y:S01]  /*6d20*/  @!P0 LDG.E.U16 R19, desc[UR16][R14.64] ;  /* 0x000000100e138981 */ /* 0x000122000c1e1500 */
[----:B------:R-:W-:-:S03]  /*6d30*/  PRMT R23, RZ, 0x7610, R23 ;  /* 0x00007610ff177816 */ /* 0x000fc60000000017 */
[----:B------:R-:W4:Y:S01]  /*6d40*/  LDL R13, [R1+0x34] ;  /* 0x00003400010d7983 */ /* 0x000f220000100800 */
[----:B0-----:R-:W-:Y:S02]  /*6d50*/  IMAD.IADD R14, R12, 0x1, R251 ;  /* 0x000000010c0e7824 */ /* 0x001fe400078e02fb */
[----:B------:R-:W-:Y:S01]  /*6d60*/  IMAD.X R15, R219, 0x1, R252, P1 ;  /* 0x00000001db0f7824 */ /* 0x000fe200008e06fc */
[----:B------:R-:W-:Y:S01]  /*6d70*/  IADD3 RZ, P1, R11, R251, RZ ;  /* 0x000000fb0bff7210 */ /* 0x000fe20007f3e0ff */
[----:B------:R-:W4:Y:S04]  /*6d80*/  LDL R219, [R1+0x38] ;  /* 0x0000380001db7983 */ /* 0x000f280000100800 */
[----:B------:R0:W4:Y:S01]  /*6d90*/  @!P0 LDG.E.U16 R161, desc[UR16][R14.64] ;  /* 0x000000100ea18981 */ /* 0x000122000c1e1500 */
[----:B------:R-:W-:-:S03]  /*6da0*/  PRMT R17, RZ, 0x7610, R17 ;  /* 0x00007610ff117816 */ /* 0x000fc60000000011 */
[----:B-1----:R-:W4:Y:S01]  /*6db0*/  LDL R12, [R1+0x30] ;  /* 0x00003000010c7983 */ /* 0x002f220000100800 */
[----:B0-----:R-:W-:-:S03]  /*6dc0*/  IMAD.IADD R14, R11, 0x1, R251 ;  /* 0x000000010b0e7824 */ /* 0x001fc600078e02fb */
[----:B------:R-:W-:Y:S01]  /*6dd0*/  STL [R1+0x2a8], R11 ;  /* 0x0002a80b01007387 */ /* 0x000fe20000100800 */
[----:B--2---:R-:W-:Y:S01]  /*6de0*/  IMAD.X R15, R222, 0x1, R252, P1 ;  /* 0x00000001de0f7824 */ /* 0x004fe200008e06fc */
[----:B------:R-:W-:-:S04]  /*6df0*/  IADD3 RZ, P1, R10, R251, RZ ;  /* 0x000000fb0aff7210 */ /* 0x000fc80007f3e0ff */
[----:B------:R0:W2:Y:S04]  /*6e00*/  @!P0 LDG.E.U16 R23, desc[UR16][R14.64] ;  /* 0x000000100e178981 */ /* 0x0000a8000c1e1500 */
[----:B------:R-:W-:Y:S01]  /*6e10*/  STL [R1+0x2ac], R222 ;  /* 0x0002acde01007387 */ /* 0x000fe20000100800 */
[----:B0-----:R-:W-:Y:S02]  /*6e20*/  IMAD.IADD R14, R10, 0x1, R251 ;  /* 0x000000010a0e7824 */ /* 0x001fe400078e02fb */
[----:B---3--:R-:W-:Y:S01]  /*6e30*/  IMAD.X R15, R223, 0x1, R252, P1 ;  /* 0x00000001df0f7824 */ /* 0x008fe200008e06fc */
[----:B------:R-:W-:Y:S01]  /*6e40*/  STL [R1+0x2b0], R10 ;  /* 0x0002b00a01007387 */ /* 0x000fe20000100800 */
[----:B------:R-:W-:-:S03]  /*6e50*/  IADD3 RZ, P1, R9, R251, RZ ;  /* 0x000000fb09ff7210 */ /* 0x000fc60007f3e0ff */
[----:B------:R-:W-:Y:S04]  /*6e60*/  STL [R1+0x2b4], R223 ;  /* 0x0002b4df01007387 */ /* 0x000fe80000100800 */
[----:B------:R0:W3:Y:S04]  /*6e70*/  @!P0 LDG.E.U16 R17, desc[UR16][R14.64] ;  /* 0x000000100e118981 */ /* 0x0000e8000c1e1500 */
[----:B------:R1:W-:Y:S01]  /*6e80*/  STL [R1+0x2b8], R9 ;  /* 0x0002b80901007387 */ /* 0x0003e20000100800 */
[----:B0-----:R-:W-:-:S03]  /*6e90*/  IMAD.IADD R14, R9, 0x1, R251 ;  /* 0x00000001090e7824 */ /* 0x001fc600078e02fb */
[----:B-1----:R-:W2:Y:S01]  /*6ea0*/  LDL R9, [R1+0x2c] ;  /* 0x00002c0001097983 */ /* 0x002ea20000100800 */
[----:B----4-:R-:W-:Y:S01]  /*6eb0*/  IMAD.X R15, R186, 0x1, R252, P1 ;  /* 0x00000001ba0f7824 */ /* 0x010fe200008e06fc */
[----:B------:R-:W-:Y:S01]  /*6ec0*/  LOP3.LUT R186, R220, 0x40, RZ, 0xc0, !PT ;  /* 0x00000040dcba7812 */ /* 0x000fe200078ec0ff */
[----:B------:R-:W-:Y:S01]  /*6ed0*/  IMAD.SHL.U32 R176, R176, 0x2, RZ ;  /* 0x00000002b0b07824 */ /* 0x000fe200078e00ff */
[----:B------:R-:W-:-:S03]  /*6ee0*/  PRMT R175, RZ, 0x7610, R175 ;  /* 0x00007610ffaf7816 */ /* 0x000fc600000000af */
[----:B------:R-:W-:Y:S01]  /*6ef0*/  IMAD R186, R186, 0x80, R176 ;  /* 0x00000080baba7824 */ /* 0x000fe200078e02b0 */
[C---:B------:R-:W-:Y:S02]  /*6f00*/  IADD3 RZ, P1, R8.reuse, R251, RZ ;  /* 0x000000fb08ff7210 */ /* 0x040fe40007f3e0ff */
[----:B------:R0:W4:Y:S04]  /*6f10*/  @!P0 LDG.E.U16 R175, desc[UR16][R14.64] ;  /* 0x000000100eaf8981 */ /* 0x000128000c1e1500 */
[----:B------:R1:W-:Y:S01]  /*6f20*/  STS.U16 [R186+UR8], R160 ;  /* 0x000000a0ba007988 */ /* 0x0003e20008000408 */
[----:B0-----:R-:W-:Y:S01]  /*6f30*/  IMAD.IADD R14, R8, 0x1, R251 ;  /* 0x00000001080e7824 */ /* 0x001fe200078e02fb */
[----:B-1----:R-:W-:Y:S02]  /*6f40*/  PRMT R160, RZ, 0x7610, R160 ;  /* 0x00007610ffa07816 */ /* 0x002fe400000000a0 */
[----:B------:R0:W-:Y:S04]  /*6f50*/  STS.U16 [R186+UR8+0x400], R22 ;  /* 0x00040016ba007988 */ /* 0x0001e80008000408 */
[----:B------:R1:W-:Y:S01]  /*6f60*/  STS.U16 [R186+UR8+0x800], R16 ;  /* 0x00080010ba007988 */ /* 0x0003e20008000408 */
[----:B0-----:R-:W-:-:S02]  /*6f70*/  PRMT R22, RZ, 0x7610, R22 ;  /* 0x00007610ff167816 */ /* 0x001fc40000000016 */
[----:B-1----:R-:W-:Y:S01]  /*6f80*/  PRMT R16, RZ, 0x7610, R16 ;  /* 0x00007610ff107816 */ /* 0x002fe20000000010 */
[----:B------:R-:W-:Y:S01]  /*6f90*/  IMAD.X R15, R221, 0x1, R252, P1 ;  /* 0x00000001dd0f7824 */ /* 0x000fe200008e06fc */
[----:B------:R-:W-:-:S04]  /*6fa0*/  IADD3 RZ, P1, R7, R251, RZ ;  /* 0x000000fb07ff7210 */ /* 0x000fc80007f3e0ff */
[----:B------:R0:W3:Y:S02]  /*6fb0*/  @!P0 LDG.E.U16 R160, desc[UR16][R14.64] ;  /* 0x000000100ea08981 */ /* 0x0000e4000c1e1500 */
[----:B0-----:R-:W-:Y:S02]  /*6fc0*/  IMAD.IADD R14, R7, 0x1, R251 ;  /* 0x00000001070e7824 */ /* 0x001fe400078e02fb */
[----:B------:R-:W-:Y:S01]  /*6fd0*/  IMAD.X R15, R219, 0x1, R252, P1 ;  /* 0x00000001db0f7824 */ /* 0x000fe200008e06fc */
[----:B------:R-:W-:-:S04]  /*6fe0*/  IADD3 RZ, P1, R6, R251, RZ ;  /* 0x000000fb06ff7210 */ /* 0x000fc80007f3e0ff */
[----:B------:R0:W3:Y:S01]  /*6ff0*/  @!P0 LDG.E.U16 R22, desc[UR16][R14.64] ;  /* 0x000000100e168981 */ /* 0x0000e2000c1e1500 */
[----:B------:R-:W-:Y:S01]  /*7000*/  PRMT R174, RZ, 0x7610, R174 ;  /* 0x00007610ffae7816 */ /* 0x000fe200000000ae */
[--C-:B0-----:R-:W-:Y:S02]  /*7010*/  IMAD.IADD R14, R6, 0x1, R251.reuse ;  /* 0x00000001060e7824 */ /* 0x101fe400078e02fb */
[----:B------:R-:W-:Y:S01]  /*7020*/  IMAD.X R15, R13, 0x1, R252, P1 ;  /* 0x000000010d0f7824 */ /* 0x000fe200008e06fc */
[C---:B------:R-:W-:Y:S01]  /*7030*/  IADD3 RZ, P1, R5.reuse, R251, RZ ;  /* 0x000000fb05ff7210 */ /* 0x040fe20007f3e0ff */
[----:B------:R-:W4:Y:S04]  /*7040*/  LDL.LU R13, [R1+0x28] ;  /* 0x00002800010d7983 */ /* 0x000f280000300800 */
[----:B------:R0:W3:Y:S04]  /*7050*/  @!P0 LDG.E.U16 R16, desc[UR16][R14.64] ;  /* 0x000000100e108981 */ /* 0x0000e8000c1e1500 */
[----:B------:R-:W3:Y:S04]  /*7060*/  LDL.LU R221, [R1+0x24] ;  /* 0x0000240001dd7983 */ /* 0x000ee80000300800 */
[----:B------:R-:W3:Y:S01]  /*7070*/  LDL R229, [R1+0x1c0] ;  /* 0x0001c00001e57983 */ /* 0x000ee20000100800 */
[----:B0-----:R-:W-:-:S02]  /*7080*/  IMAD.IADD R14, R5, 0x1, R251 ;  /* 0x00000001050e7824 */ /* 0x001fc400078e02fb */
[--C-:B------:R-:W-:Y:S01]  /*7090*/  IMAD.X R15, R12, 0x1, R252.reuse, P1 ;  /* 0x000000010c0f7824 */ /* 0x100fe200008e06fc */
[----:B------:R-:W-:Y:S01]  /*70a0*/  IADD3 RZ, P1, R4, R251, RZ ;  /* 0x000000fb04ff7210 */ /* 0x000fe20007f3e0ff */
[----:B------:R-:W3:Y:S04]  /*70b0*/  LDL R228, [R1+0x108] ;  /* 0x0001080001e47983 */ /* 0x000ee80000100800 */
[----:B------:R-:W3:Y:S04]  /*70c0*/  LDL R227, [R1+0x1b0] ;  /* 0x0001b00001e37983 */ /* 0x000ee80000100800 */
[----:B------:R-:W3:Y:S04]  /*70d0*/  LDL R226, [R1+0xf8] ;  /* 0x0000f80001e27983 */ /* 0x000ee80000100800 */
[----:B------:R2:W3:Y:S04]  /*70e0*/  @!P0 LDG.E.U16 R174, desc[UR16][R14.64] ;  /* 0x000000100eae8981 */ /* 0x0004e8000c1e1500 */
[----:B------:R-:W3:Y:S04]  /*70f0*/  LDL.LU R225, [R1+0x1c] ;  /* 0x00001c0001e17983 */ /* 0x000ee80000300800 */
[----:B------:R-:W3:Y:S01]  /*7100*/  LDL.LU R224, [R1+0x18] ;  /* 0x0000180001e07983 */ /* 0x000ee20000300800 */
[----:B--2---:R-:W-:-:S03]  /*7110*/  IMAD.X R15, R9, 0x1, R252, P1 ;  /* 0x00000001090f7824 */ /* 0x004fc600008e06fc */
[----:B------:R-:W2:Y:S04]  /*7120*/  LDL.LU R9, [R1+0x14] ;  /* 0x0000140001097983 */ /* 0x000ea80000300800 */
[----:B------:R-:W2:Y:S04]  /*7130*/  LDL.LU R223, [R1+0x10] ;  /* 0x0000100001df7983 */ /* 0x000ea80000300800 */
[----:B------:R-:W2:Y:S04]  /*7140*/  LDL.LU R10, [R1+0xc] ;  /* 0x00000c00010a7983 */ /* 0x000ea80000300800 */
[----:B------:R-:W2:Y:S04]  /*7150*/  LDL.LU R222, [R1+0x8] ;  /* 0x0000080001de7983 */ /* 0x000ea80000300800 */
[----:B------:R-:W2:Y:S04]  /*7160*/  LDL.LU R11, [R1+0x20] ;  /* 0x00002000010b7983 */ /* 0x000ea80000300800 */
[----:B------:R-:W2:Y:S04]  /*7170*/  LDL.LU R12, [R1] ;  /* 0x00000000010c7983 */ /* 0x000ea80000300800 */
[----:B------:R-:W-:Y:S04]  /*7180*/  STL [R1+0x218], R0 ;  /* 0x0002180001007387 */ /* 0x000fe80000100800 */
[----:B------:R-:W-:Y:S04]  /*7190*/  STL [R1+0x21c], R248 ;  /* 0x00021cf801007387 */ /* 0x000fe80000100800 */
[----:B------:R-:W2:Y:S04]  /*71a0*/  LDL.LU R237, [R1+0xd8] ;  /* 0x0000d80001ed7983 */ /* 0x000ea80000300800 */
[----:B------:R-:W2:Y:S01]  /*71b0*/  LDL.LU R236, [R1+0x190] ;  /* 0x0001900001ec7983 */ /* 0x000ea20000300800 */
[----:B------:R-:W-:-:S03]  /*71c0*/  IMAD.IADD R14, R4, 0x1, R251 ;  /* 0x00000001040e7824 */ /* 0x000fc600078e02fb */
[----:B------:R0:W-:Y:S01]  /*71d0*/  STS.U16 [R186+UR8+0xc00], R159 ;  /* 0x000c009fba007988 */ /* 0x0001e20008000408 */
[----:B------:R-:W-:-:S03]  /*71e0*/  IADD3 RZ, P1, R3, R251, RZ ;  /* 0x000000fb03ff7210 */ /* 0x000fc60007f3e0ff */
[----:B------:R1:W-:Y:S04]  /*71f0*/  STS.U16 [R186+UR8+0x1400], R21 ;  /* 0x00140015ba007988 */ /* 0x0003e80008000408 */
[----:B------:R-:W-:Y:S01]  /*7200*/  STS.U16 [R186+UR8+0x1000], R153 ;  /* 0x00100099ba007988 */ /* 0x000fe20008000408 */
[----:B0-----:R-:W-:-:S03]  /*7210*/  PRMT R159, RZ, 0x7610, R159 ;  /* 0x00007610ff9f7816 */ /* 0x001fc6000000009f */
[----:B------:R0:W-:Y:S01]  /*7220*/  STS.U16 [R186+UR8+0x1800], R152 ;  /* 0x00180098ba007988 */ /* 0x0001e20008000408 */
[----:B-1----:R-:W-:-:S03]  /*7230*/  PRMT R21, RZ, 0x7610, R21 ;  /* 0x00007610ff157816 */ /* 0x002fc60000000015 */
[----:B------:R1:W2:Y:S01]  /*7240*/  @!P0 LDG.E.U16 R159, desc[UR16][R14.64] ;  /* 0x000000100e9f8981 */ /* 0x0002a2000c1e1500 */
[----:B------:R-:W-:-:S03]  /*7250*/  LOP3.LUT R219, R186, 0x10, RZ, 0x3c, !PT ;  /* 0x00000010badb7812 */ /* 0x000fc600078e3cff */
[----:B------:R0:W-:Y:S04]  /*7260*/  STS.U16 [R186+UR8+0x1c00], R173 ;  /* 0x001c00adba007988 */ /* 0x0001e80008000408 */
[----:B------:R-:W2:Y:S01]  /*7270*/  LDL R238, [R1+0x150] ;  /* 0x0001500001ee7983 */ /* 0x000ea20000100800 */
[--C-:B-1----:R-:W-:Y:S02]  /*7280*/  IMAD.IADD R14, R3, 0x1, R251.reuse ;  /* 0x00000001030e7824 */ /* 0x102fe400078e02fb */
[----:B0-----:R-:W-:Y:S01]  /*7290*/  IMAD.IADD R152, R2, 0x1, R251 ;  /* 0x0000000102987824 */ /* 0x001fe200078e02fb */
[----:B------:R-:W2:Y:S01]  /*72a0*/  LDL R235, [R1+0x98] ;  /* 0x0000980001eb7983 */ /* 0x000ea20000100800 */
[----:B------:R-:W-:-:S03]  /*72b0*/  PRMT R173, RZ, 0x7610, R173 ;  /* 0x00007610ffad7816 */ /* 0x000fc600000000ad */
[----:B------:R0:W-:Y:S04]  /*72c0*/  STS.U16 [R219+UR8+0x480], R158 ;  /* 0x0004809edb007988 */ /* 0x0001e80008000408 */
[----:B------:R-:W2:Y:S04]  /*72d0*/  LDL R234, [R1+0x140] ;  /* 0x0001400001ea7983 */ /* 0x000ea80000100800 */
[----:B------:R-:W2:Y:S04]  /*72e0*/  LDL R233, [R1+0x88] ;  /* 0x0000880001e97983 */ /* 0x000ea80000100800 */
[----:B------:R-:W2:Y:S04]  /*72f0*/  LDL R232, [R1+0x130] ;  /* 0x0001300001e87983 */ /* 0x000ea80000100800 */
[----:B------:R-:W2:Y:S01]  /*7300*/  LDL R231, [R1+0x70] ;  /* 0x0000700001e77983 */ /* 0x000ea20000100800 */
[----:B----4-:R-:W-:Y:S01]  /*7310*/  IMAD.X R15, R13, 0x1, R252, P1 ;  /* 0x000000010d0f7824 */ /* 0x010fe200008e06fc */
[----:B------:R-:W-:-:S04]  /*7320*/  IADD3 RZ, P1, R2, R251, RZ ;  /* 0x000000fb02ff7210 */ /* 0x000fc80007f3e0ff */
[----:B------:R1:W4:Y:S01]  /*7330*/  @!P0 LDG.E.U16 R21, desc[UR16][R14.64] ;  /* 0x000000100e158981 */ /* 0x000322000c1e1500 */
[----:B---3--:R-:W-:Y:S01]  /*7340*/  IMAD.X R153, R221, 0x1, R252, P1 ;  /* 0x00000001dd997824 */ /* 0x008fe200008e06fc */
[----:B-1----:R-:W-:-:S06]  /*7350*/  PRMT R15, RZ, 0x7610, R15 ;  /* 0x00007610ff0f7816 */ /* 0x002fcc000000000f */
[----:B------:R1:W3:Y:S01]  /*7360*/  @!P0 LDG.E.U16 R15, desc[UR16][R152.64] ;  /* 0x00000010980f8981 */ /* 0x0002e2000c1e1500 */
[----:B0-----:R-:W-:-:S03]  /*7370*/  PRMT R158, RZ, 0x7610, R158 ;  /* 0x00007610ff9e7816 */ /* 0x001fc6000000009e */
[----:B------:R0:W-:Y:S01]  /*7380*/  STS.U16 [R219+UR8+0x880], R20 ;  /* 0x00088014db007988 */ /* 0x0001e20008000408 */
[----:B------:R-:W-:Y:S02]  /*7390*/  PRMT R14, RZ, 0x7610, R14 ;  /* 0x00007610ff0e7816 */ /* 0x000fe4000000000e */
[----:B0-----:R-:W-:Y:S01]  /*73a0*/  PRMT R20, RZ, 0x7610, R20 ;  /* 0x00007610ff147816 */ /* 0x001fe20000000014 */
[----:B------:R0:W-:Y:S02]  /*73b0*/  STS.U16 [R219+UR8+0xc80], R172 ;  /* 0x000c80acdb007988 */ /* 0x0001e40008000408 */
[----:B0-----:R-:W-:Y:S02]  /*73c0*/  PRMT R172, RZ, 0x7610, R172 ;  /* 0x00007610ffac7816 */ /* 0x001fe400000000ac */
[----:B------:R0:W-:Y:S02]  /*73d0*/  STS.U16 [R219+UR8+0x1080], R171 ;  /* 0x001080abdb007988 */ /* 0x0001e40008000408 */
[----:B0-----:R-:W-:-:S02]  /*73e0*/  PRMT R171, RZ, 0x7610, R171 ;  /* 0x00007610ffab7816 */ /* 0x001fc400000000ab */
[----:B------:R0:W-:Y:S02]  /*73f0*/  STS.U16 [R219+UR8+0x1480], R170 ;  /* 0x001480aadb007988 */ /* 0x0001e40008000408 */
[----:B0-----:R-:W-:Y:S02]  /*7400*/  PRMT R170, RZ, 0x7610, R170 ;  /* 0x00007610ffaa7816 */ /* 0x001fe400000000aa */
[----:B------:R0:W-:Y:S02]  /*7410*/  STS.U16 [R219+UR8+0x1880], R169 ;  /* 0x001880a9db007988 */ /* 0x0001e40008000408 */
[----:B0-----:R-:W-:Y:S02]  /*7420*/  PRMT R169, RZ, 0x7610, R169 ;  /* 0x00007610ffa97816 */ /* 0x001fe400000000a9 */
[C---:B--2---:R-:W-:Y:S01]  /*7430*/  IADD3 RZ, P1, R12.reuse, R251, RZ ;  /* 0x000000fb0cff7210 */ /* 0x044fe20007f3e0ff */
[----:B-1----:R-:W-:-:S04]  /*7440*/  IMAD.IADD R152, R12, 0x1, R251 ;  /* 0x000000010c987824 */ /* 0x002fc800078e02fb */
[----:B------:R-:W-:Y:S01]  /*7450*/  IMAD.X R153, R11, 0x1, R252, P1 ;  /* 0x000000010b997824 */ /* 0x000fe200008e06fc */
[----:B------:R-:W-:-:S04]  /*7460*/  IADD3 RZ, P1, R222, R251, RZ ;  /* 0x000000fbdeff7210 */ /* 0x000fc80007f3e0ff */
[----:B------:R0:W2:Y:S02]  /*7470*/  @!P0 LDG.E.U16 R173, desc[UR16][R152.64] ;  /* 0x0000001098ad8981 */ /* 0x0000a4000c1e1500 */
[----:B0-----:R-:W-:Y:S02]  /*7480*/  IMAD.IADD R152, R222, 0x1, R251 ;  /* 0x00000001de987824 */ /* 0x001fe400078e02fb */
[----:B------:R-:W-:Y:S01]  /*7490*/  IMAD.X R153, R10, 0x1, R252, P1 ;  /* 0x000000010a997824 */ /* 0x000fe200008e06fc */
[----:B------:R-:W-:-:S04]  /*74a0*/  IADD3 RZ, P1, R223, R251, RZ ;  /* 0x000000fbdfff7210 */ /* 0x000fc80007f3e0ff */
[----:B------:R0:W4:Y:S02]  /*74b0*/  @!P0 LDG.E.U16 R158, desc[UR16][R152.64] ;  /* 0x00000010989e8981 */ /* 0x000124000c1e1500 */
[----:B0-----:R-:W-:Y:S02]  /*74c0*/  IMAD.IADD R152, R223, 0x1, R251 ;  /* 0x00000001df987824 */ /* 0x001fe400078e02fb */
[----:B------:R-:W-:Y:S01]  /*74d0*/  IMAD.X R153, R9, 0x1, R252, P1 ;  /* 0x0000000109997824 */ /* 0x000fe200008e06fc */
[----:B------:R-:W-:-:S04]  /*74e0*/  IADD3 RZ, P1, R224, R251, RZ ;  /* 0x000000fbe0ff7210 */ /* 0x000fc80007f3e0ff */
[----:B------:R0:W3:Y:S02]  /*74f0*/  @!P0 LDG.E.U16 R20, desc[UR16][R152.64] ;  /* 0x0000001098148981 */ /* 0x0000e4000c1e1500 */
[----:B0-----:R-:W-:Y:S02]  /*7500*/  IMAD.IADD R152, R224, 0x1, R251 ;  /* 0x00000001e0987824 */ /* 0x001fe400078e02fb */
[----:B------:R-:W-:-:S05]  /*7510*/  IMAD.X R153, R225, 0x1, R252, P1 ;  /* 0x00000001e1997824 */ /* 0x000fca00008e06fc */
[----:B------:R0:W3:Y:S02]  /*7520*/  @!P0 LDG.E.U16 R14, desc[UR16][R152.64] ;  /* 0x00000010980e8981 */ /* 0x0000e4000c1e1500 */
[----:B0-----:R-:W-:-:S05]  /*7530*/  IADD3 R152, P1, R0, R251, RZ ;  /* 0x000000fb00987210 */ /* 0x001fca0007f3e0ff */
[----:B------:R-:W-:-:S05]  /*7540*/  IMAD.X R153, R248, 0x1, R252, P1 ;  /* 0x00000001f8997824 */ /* 0x000fca00008e06fc */
[----:B------:R0:W4:Y:S02]  /*7550*/  @!P0 LDG.E.U16 R172, desc[UR16][R152.64] ;  /* 0x0000001098ac8981 */ /* 0x000124000c1e1500 */
[----:B0-----:R-:W-:-:S05]  /*7560*/  IADD3 R152, P1, R229, R251, RZ ;  /* 0x000000fbe5987210 */ /* 0x001fca0007f3e0ff */
[----:B------:R-:W-:-:S05]  /*7570*/  IMAD.X R153, R228, 0x1, R252, P1 ;  /* 0x00000001e4997824 */ /* 0x000fca00008e06fc */
[----:B------:R0:W3:Y:S02]  /*7580*/  @!P0 LDG.E.U16 R171, desc[UR16][R152.64] ;  /* 0x0000001098ab8981 */ /* 0x0000e4000c1e1500 */
[-C--:B0-----:R-:W-:Y:S02]  /*7590*/  IADD3 R152, P1, R227, R251.reuse, RZ ;  /* 0x000000fbe3987210 */ /* 0x081fe40007f3e0ff */
[----:B------:R-:W2:Y:S03]  /*75a0*/  LDL R227, [R1+0x170] ;  /* 0x0001700001e37983 */ /* 0x000ea60000100800 */
[----:B------:R-:W-:Y:S02]  /*75b0*/  IMAD.X R153, R226, 0x1, R252, P1 ;  /* 0x00000001e2997824 */ /* 0x000fe400008e06fc */
[----:B------:R-:W4:Y:S04]  /*75c0*/  LDL R226, [R1+0x160] ;  /* 0x0001600001e27983 */ /* 0x000f280000100800 */
[----:B------:R0:W3:Y:S04]  /*75d0*/  @!P0 LDG.E.U16 R170, desc[UR16][R152.64] ;  /* 0x0000001098aa8981 */ /* 0x0000e8000c1e1500 */
[----:B------:R-:W2:Y:S04]  /*75e0*/  LDL.LU R229, [R1+0xc8] ;  /* 0x0000c80001e57983 */ /* 0x000ea80000300800 */
[----:B------:R-:W4:Y:S01]  /*75f0*/  LDL.LU R228, [R1+0x180] ;  /* 0x0001800001e47983 */ /* 0x000f220000300800 */
[----:B0-----:R-:W-:-:S03]  /*7600*/  IADD3 R152, P1, R244, R251, RZ ;  /* 0x000000fbf4987210 */ /* 0x001fc60007f3e0ff */
[----:B------:R-:W3:Y:S02]  /*7610*/  LDL.LU R242, [R1+0x19c] ;  /* 0x00019c0001f27983 */ /* 0x000ee40000300800 */
[----:B------:R-:W-:Y:S02]  /*7620*/  IMAD.X R153, R245, 0x1, R252, P1 ;  /* 0x00000001f5997824 */ /* 0x000fe400008e06fc */
[----:B------:R-:W3:Y:S04]  /*7630*/  LDL.LU R248, [R1+0xf4] ;  /* 0x0000f40001f87983 */ /* 0x000ee80000300800 */
[----:B------:R0:W3:Y:S04]  /*7640*/  @!P0 LDG.E.U16 R169, desc[UR16][R152.64] ;  /* 0x0000001098a98981 */ /* 0x0000e8000c1e1500 */
[----:B------:R-:W3:Y:S04]  /*7650*/  LDL.LU R0, [R1+0x1ac] ;  /* 0x0001ac0001007983 */ /* 0x000ee80000300800 */
[----:B------:R-:W-:Y:S01]  /*7660*/  STL [R1+0x220], R244 ;  /* 0x000220f401007387 */ /* 0x000fe20000100800 */
[----:B0-----:R-:W-:-:S03]  /*7670*/  IADD3 R152, P1, R236, R251, RZ ;  /* 0x000000fbec987210 */ /* 0x001fc60007f3e0ff */
[----:B------:R-:W-:Y:S02]  /*7680*/  STL [R1+0x224], R245 ;  /* 0x000224f501007387 */ /* 0x000fe40000100800 */
[----:B------:R-:W-:Y:S02]  /*7690*/  IMAD.X R153, R237, 0x1, R252, P1 ;  /* 0x00000001ed997824 */ /* 0x000fe400008e06fc */
[----:B------:R-:W-:Y:S04]  /*76a0*/  STL [R1+0x22c], R236 ;  /* 0x00022cec01007387 */ /* 0x000fe80000100800 */
[----:B------:R0:W-:Y:S04]  /*76b0*/  STL [R1+0x230], R237 ;  /* 0x000230ed01007387 */ /* 0x0001e80000100800 */
[----:B0-----:R-:W3:Y:S04]  /*76c0*/  LDL.LU R237, [R1+0xb8] ;  /* 0x0000b80001ed7983 */ /* 0x001ee80000300800 */
[----:B------:R0:W-:Y:S04]  /*76d0*/  STS.U16 [R219+UR8+0x1c80], R168 ;  /* 0x001c80a8db007988 */ /* 0x0001e80008000408 */
[----:B------:R1:W-:Y:S01]  /*76e0*/  STS.U16 [R219+UR8+0x80], R179 ;  /* 0x000080b3db007988 */ /* 0x0003e20008000408 */
[----:B0-----:R-:W-:-:S02]  /*76f0*/  PRMT R168, RZ, 0x7610, R168 ;  /* 0x00007610ffa87816 */ /* 0x001fc400000000a8 */
[----:B-1----:R-:W-:-:S04]  /*7700*/  LOP3.LUT R179, R186, 0x20, RZ, 0x3c, !PT ;  /* 0x00000020bab37812 */ /* 0x002fc800078e3cff */
[----:B------:R4:W3:Y:S04]  /*7710*/  @!P0 LDG.E.U16 R168, desc[UR16][R152.64] ;  /* 0x0000001098a88981 */ /* 0x0008e8000c1e1500 */
[----:B------:R0:W-:Y:S02]  /*7720*/  STS.U16 [R179+UR8+0x100], R167 ;  /* 0x000100a7b3007988 */ /* 0x0001e40008000408 */
[----:B0-----:R-:W-:Y:S02]  /*7730*/  PRMT R167, RZ, 0x7610, R167 ;  /* 0x00007610ffa77816 */ /* 0x001fe400000000a7 */
[----:B------:R0:W-:Y:S02]  /*7740*/  STS.U16 [R179+UR8+0x500], R166 ;  /* 0x000500a6b3007988 */ /* 0x0001e40008000408 */
[----:B0-----:R-:W-:-:S02]  /*7750*/  PRMT R166, RZ, 0x7610, R166 ;  /* 0x00007610ffa67816 */ /* 0x001fc400000000a6 */
[----:B----4-:R-:W-:-:S05]  /*7760*/  IADD3 R152, P1, R228, R251, RZ ;  /* 0x000000fbe4987210 */ /* 0x010fca0007f3e0ff */
[----:B--2---:R-:W-:Y:S01]  /*7770*/  IMAD.X R153, R229, 0x1, R252, P1 ;  /* 0x00000001e5997824 */ /* 0x004fe200008e06fc */
[----:B------:R-:W-:Y:S04]  /*7780*/  STL [R1+0x234], R228 ;  /* 0x000234e401007387 */ /* 0x000fe80000100800 */
[----:B------:R0:W2:Y:S04]  /*7790*/  @!P0 LDG.E.U16 R167, desc[UR16][R152.64] ;  /* 0x0000001098a78981 */ /* 0x0000a8000c1e1500 */
[----:B------:R1:W-:Y:S04]  /*77a0*/  STL [R1+0x238], R229 ;  /* 0x000238e501007387 */ /* 0x0003e80000100800 */
[----:B------:R-:W4:Y:S01]  /*77b0*/  LDL R230, [R1+0x120] ;  /* 0x0001200001e67983 */ /* 0x000f220000100800 */
[----:B0-----:R-:W-:-:S03]  /*77c0*/  IADD3 R152, P1, R227, R251, RZ ;  /* 0x000000fbe3987210 */ /* 0x001fc60007f3e0ff */
[----:B------:R-:W2:Y:S04]  /*77d0*/  LDL R219, [R1+0x60] ;  /* 0x0000600001db7983 */ /* 0x000ea80000100800 */
[----:B-1----:R-:W2:Y:S01]  /*77e0*/  LDL R229, [R1+0x1cc] ;  /* 0x0001cc0001e57983 */ /* 0x002ea20000100800 */
[----:B---3--:R-:W-:-:S03]  /*77f0*/  IMAD.X R153, R237, 0x1, R252, P1 ;  /* 0x00000001ed997824 */ /* 0x008fc600008e06fc */
[----:B------:R0:W-:Y:S04]  /*7800*/  STL [R1+0x248], R237 ;  /* 0x000248ed01007387 */ /* 0x0001e80000100800 */
[----:B------:R1:W3:Y:S04]  /*7810*/  @!P0 LDG.E.U16 R166, desc[UR16][R152.64] ;  /* 0x0000001098a68981 */ /* 0x0002e8000c1e1500 */
[----:B0-----:R-:W4:Y:S04]  /*7820*/  LDL.LU R237, [R1+0xa8] ;  /* 0x0000a80001ed7983 */ /* 0x001f280000300800 */
[----:B------:R-:W3:Y:S04]  /*7830*/  LDL R228, [R1+0x114] ;  /* 0x0001140001e47983 */ /* 0x000ee80000100800 */
[----:B------:R-:W3:Y:S01]  /*7840*/  LDL R227, [R1+0x1bc] ;  /* 0x0001bc0001e37983 */ /* 0x000ee20000100800 */
[----:B-1----:R-:W-:-:S03]  /*7850*/  IADD3 R152, P1, R226, R251, RZ ;  /* 0x000000fbe2987210 */ /* 0x002fc60007f3e0ff */
[----:B------:R-:W3:Y:S04]  /*7860*/  LDL R226, [R1+0x104] ;  /* 0x0001040001e27983 */ /* 0x000ee80000100800 */
[----:B------:R0:W-:Y:S02]  /*7870*/  STS.U16 [R179+UR8+0x900], R165 ;  /* 0x000900a5b3007988 */ /* 0x0001e40008000408 */
[----:B0-----:R-:W-:Y:S02]  /*7880*/  PRMT R165, RZ, 0x7610, R165 ;  /* 0x00007610ffa57816 */ /* 0x001fe400000000a5 */
[----:B------:R0:W-:Y:S02]  /*7890*/  STS.U16 [R179+UR8+0xd00], R164 ;  /* 0x000d00a4b3007988 */ /* 0x0001e40008000408 */
[----:B0-----:R-:W-:-:S02]  /*78a0*/  PRMT R164, RZ, 0x7610, R164 ;  /* 0x00007610ffa47816 */ /* 0x001fc400000000a4 */
[----:B------:R0:W-:Y:S02]  /*78b0*/  STS.U16 [R179+UR8+0x1100], R163 ;  /* 0x001100a3b3007988 */ /* 0x0001e40008000408 */
[----:B0-----:R-:W-:Y:S02]  /*78c0*/  PRMT R163, RZ, 0x7610, R163 ;  /* 0x00007610ffa37816 */ /* 0x001fe400000000a3 */
[----:B------:R0:W-:Y:S04]  /*78d0*/  STS.U16 [R179+UR8+0x1500], R162 ;  /* 0x001500a2b3007988 */ /* 0x0001e80008000408 */
[----:B------:R1:W-:Y:S01]  /*78e0*/  STS.U16 [R179+UR8+0x1d00], R154 ;  /* 0x001d009ab3007988 */ /* 0x0003e20008000408 */
[----:B0-----:R-:W-:-:S03]  /*78f0*/  PRMT R162, RZ, 0x7610, R162 ;  /* 0x00007610ffa27816 */ /* 0x001fc600000000a2 */
[----:B------:R2:W-:Y:S01]  /*7900*/  STS.U16 [R179+UR8+0x1900], R155 ;  /* 0x0019009bb3007988 */ /* 0x0005e20008000408 */
[----:B----4-:R-:W-:-:S05]  /*7910*/  IMAD.X R153, R237, 0x1, R252, P1 ;  /* 0x00000001ed997824 */ /* 0x010fca00008e06fc */
[----:B------:R0:W4:Y:S02]  /*7920*/  @!P0 LDG.E.U16 R165, desc[UR16][R152.64] ;  /* 0x0000001098a58981 */ /* 0x000124000c1e1500 */
[----:B0-----:R-:W-:-:S05]  /*7930*/  IADD3 R152, P1, R238, R251, RZ ;  /* 0x000000fbee987210 */ /* 0x001fca0007f3e0ff */
[----:B------:R-:W-:-:S05]  /*7940*/  IMAD.X R153, R235, 0x1, R252, P1 ;  /* 0x00000001eb997824 */ /* 0x000fca00008e06fc */
[----:B------:R0:W4:Y:S02]  /*7950*/  @!P0 LDG.E.U16 R164, desc[UR16][R152.64] ;  /* 0x0000001098a48981 */ /* 0x000124000c1e1500 */
[----:B0-----:R-:W-:-:S05]  /*7960*/  IADD3 R152, P1, R234, R251, RZ ;  /* 0x000000fbea987210 */ /* 0x001fca0007f3e0ff */
[----:B------:R-:W-:-:S05]  /*7970*/  IMAD.X R153, R233, 0x1, R252, P1 ;  /* 0x00000001e9997824 */ /* 0x000fca00008e06fc */
[----:B------:R0:W4:Y:S02]  /*7980*/  @!P0 LDG.E.U16 R163, desc[UR16][R152.64] ;  /* 0x0000001098a38981 */ /* 0x000124000c1e1500 */
[----:B0-----:R-:W-:-:S05]  /*7990*/  IADD3 R152, P1, R232, R251, RZ ;  /* 0x000000fbe8987210 */ /* 0x001fca0007f3e0ff */
[----:B------:R-:W-:Y:S01]  /*79a0*/  IMAD.X R153, R231, 0x1, R252, P1 ;  /* 0x00000001e7997824 */ /* 0x000fe200008e06fc */
[----:B-1----:R-:W-:-:S04]  /*79b0*/  IADD3 R154, P1, R230, R251, RZ ;  /* 0x000000fbe69a7210 */ /* 0x002fc80007f3e0ff */
[----:B------:R0:W4:Y:S01]  /*79c0*/  @!P0 LDG.E.U16 R162, desc[UR16][R152.64] ;  /* 0x0000001098a28981 */ /* 0x000122000c1e1500 */
[----:B--2---:R-:W-:Y:S01]  /*79d0*/  IMAD.X R155, R219, 0x1, R252, P1 ;  /* 0x00000001db9b7824 */ /* 0x004fe200008e06fc */
[----:B------:R-:W-:Y:S02]  /*79e0*/  LOP3.LUT R219, R186, 0x30, RZ, 0x3c, !PT ;  /* 0x00000030badb7812 */ /* 0x000fe400078e3cff */
[----:B0-----:R-:W-:Y:S01]  /*79f0*/  PRMT R152, RZ, 0x7610, R152 ;  /* 0x00007610ff987816 */ /* 0x001fe20000000098 */
[----:B------:R-:W-:Y:S04]  /*7a00*/  STL [R1+0x264], R237 ;  /* 0x000264ed01007387 */ /* 0x000fe80000100800 */
[----:B------:R0:W-:Y:S04]  /*7a10*/  STS.U16 [R219+UR8+0x180], R157 ;  /* 0x0001809ddb007988 */ /* 0x0001e80008000408 */
[----:B------:R1:W2:Y:S04]  /*7a20*/  @!P0 LDG.E.U16 R152, desc[UR16][R154.64] ;  /* 0x000000109a988981 */ /* 0x0002a8000c1e1500 */
[----:B------:R-:W4:Y:S01]  /*7a30*/  LDL.LU R243, [R1+0xe4] ;  /* 0x0000e40001f37983 */ /* 0x000f220000300800 */
[----:B0-----:R-:W-:-:S03]  /*7a40*/  PRMT R157, RZ, 0x7610, R157 ;  /* 0x00007610ff9d7816 */ /* 0x001fc6000000009d */
[----:B------:R-:W2:Y:S01]  /*7a50*/  LDL.LU R234, [R1+0x18c] ;  /* 0x00018c0001ea7983 */ /* 0x000ea20000300800 */
[----:B-1----:R-:W-:-:S03]  /*7a60*/  IADD3 R154, P1, R229, R251, RZ ;  /* 0x000000fbe59a7210 */ /* 0x002fc60007f3e0ff */
[----:B------:R-:W2:Y:S02]  /*7a70*/  LDL.LU R235, [R1+0xd4] ;  /* 0x0000d40001eb7983 */ /* 0x000ea40000300800 */
[----:B---3--:R-:W-:Y:S02]  /*7a80*/  IMAD.X R155, R228, 0x1, R252, P1 ;  /* 0x00000001e49b7824 */ /* 0x008fe400008e06fc */
[----:B------:R-:W3:Y:S04]  /*7a90*/  LDL R229, [R1+0x15c] ;  /* 0x00015c0001e57983 */ /* 0x000ee80000100800 */
[----:B------:R0:W3:Y:S04]  /*7aa0*/  @!P0 LDG.E.U16 R157, desc[UR16][R154.64] ;  /* 0x000000109a9d8981 */ /* 0x0000e8000c1e1500 */
[----:B------:R-:W3:Y:S04]  /*7ab0*/  LDL R239, [R1+0x13c] ;  /* 0x00013c0001ef7983 */ /* 0x000ee80000100800 */
[----:B------:R-:W3:Y:S01]  /*7ac0*/  LDL R238, [R1+0x84] ;  /* 0x0000840001ee7983 */ /* 0x000ee20000100800 */
[----:B0-----:R-:W-:-:S03]  /*7ad0*/  IADD3 R154, P1, R227, R251, RZ ;  /* 0x000000fbe39a7210 */ /* 0x001fc60007f3e0ff */
[----:B------:R-:W3:Y:S04]  /*7ae0*/  LDL R236, [R1+0x12c] ;  /* 0x00012c0001ec7983 */ /* 0x000ee80000100800 */
[----:B------:R-:W3:Y:S01]  /*7af0*/  LDL R233, [R1+0x6c] ;  /* 0x00006c0001e97983 */ /* 0x000ee20000100800 */
[----:B------:R-:W-:-:S03]  /*7b00*/  IMAD.X R155, R226, 0x1, R252, P1 ;  /* 0x00000001e29b7824 */ /* 0x000fc600008e06fc */
[----:B------:R-:W3:Y:S04]  /*7b10*/  LDL.LU R237, [R1+0x94] ;  /* 0x0000940001ed7983 */ /* 0x000ee80000300800 */
[----:B------:R-:W3:Y:S04]  /*7b20*/  LDL.LU R228, [R1+0xb4] ;  /* 0x0000b40001e47983 */ /* 0x000ee80000300800 */
[----:B------:R-:W3:Y:S04]  /*7b30*/  LDL.LU R249, [R1+0x16c] ;  /* 0x00016c0001f97983 */ /* 0x000ee80000300800 */
[----:B------:R-:W3:Y:S04]  /*7b40*/  LDL.LU R227, [R1+0xc4] ;  /* 0x0000c40001e37983 */ /* 0x000ee80000300800 */
[----:B------:R-:W3:Y:S04]  /*7b50*/  LDL.LU R226, [R1+0x17c] ;  /* 0x00017c0001e27983 */ /* 0x000ee80000300800 */
[----:B------:R0:W-:Y:S04]  /*7b60*/  STS.U16 [R219+UR8+0x580], R156 ;  /* 0x0005809cdb007988 */ /* 0x0001e80008000408 */
[----:B------:R1:W-:Y:S01]  /*7b70*/  STS.U16 [R219+UR8+0x980], R178 ;  /* 0x000980b2db007988 */ /* 0x0003e20008000408 */
[----:B0-----:R-:W-:-:S02]  /*7b80*/  PRMT R156, RZ, 0x7610, R156 ;  /* 0x00007610ff9c7816 */ /* 0x001fc4000000009c */
[----:B-1----:R-:W-:-:S04]  /*7b90*/  IADD3 R178, P1, R0, R251, RZ ;  /* 0x000000fb00b27210 */ /* 0x002fc80007f3e0ff */
[----:B------:R0:W3:Y:S01]  /*7ba0*/  @!P0 LDG.E.U16 R156, desc[UR16][R154.64] ;  /* 0x000000109a9c8981 */ /* 0x0000e2000c1e1500 */
[----:B------:R-:W-:Y:S01]  /*7bb0*/  IMAD.X R179, R248, 0x1, R252, P1 ;  /* 0x00000001f8b37824 */ /* 0x000fe200008e06fc */
[----:B0-----:R-:W-:-:S06]  /*7bc0*/  PRMT R155, RZ, 0x7610, R155 ;  /* 0x00007610ff9b7816 */ /* 0x001fcc000000009b */
[----:B------:R0:W3:Y:S01]  /*7bd0*/  @!P0 LDG.E.U16 R155, desc[UR16][R178.64] ;  /* 0x00000010b29b8981 */ /* 0x0000e2000c1e1500 */
[----:B------:R-:W-:Y:S02]  /*7be0*/  PRMT R154, RZ, 0x7610, R154 ;  /* 0x00007610ff9a7816 */ /* 0x000fe4000000009a */
[----:B0-----:R-:W-:Y:S02]  /*7bf0*/  IADD3 R178, P1, R242, R251, RZ ;  /* 0x000000fbf2b27210 */ /* 0x001fe40007f3e0ff */
[----:B------:R-:W-:Y:S01]  /*7c00*/  PRMT R153, RZ, 0x7610, R153 ;  /* 0x00007610ff997816 */ /* 0x000fe20000000099 */
[----:B------:R-:W-:Y:S04]  /*7c10*/  STS.U16 [R219+UR8+0x1580], R180 ;  /* 0x001580b4db007988 */ /* 0x000fe80008000408 */
[----:B------:R-:W-:Y:S04]  /*7c20*/  STS.U16 [R219+UR8+0x1180], R181 ;  /* 0x001180b5db007988 */ /* 0x000fe80008000408 */
[----:B------:R-:W-:Y:S04]  /*7c30*/  STL [R1+0x228], R0 ;  /* 0x0002280001007387 */ /* 0x000fe80000100800 */
[----:B------:R-:W-:Y:S04]  /*7c40*/  STL [R1+0x23c], R248 ;  /* 0x00023cf801007387 */ /* 0x000fe80000100800 */
[----:B------:R-:W-:Y:S04]  /*7c50*/  STL [R1+0x240], R242 ;  /* 0x000240f201007387 */ /* 0x000fe80000100800 */
[----:B------:R-:W-:Y:S04]  /*7c60*/  STS.U16 [R219+UR8+0x1d80], R184 ;  /* 0x001d80b8db007988 */ /* 0x000fe80008000408 */
[----:B------:R-:W-:Y:S04]  /*7c70*/  STS.U16 [R219+UR8+0xd80], R206 ;  /* 0x000d80cedb007988 */ /* 0x000fe80008000408 */
[----:B------:R-:W-:Y:S01]  /*7c80*/  STS.U16 [R219+UR8+0x1980], R185 ;  /* 0x001980b9db007988 */ /* 0x000fe20008000408 */
[----:B----4-:R-:W-:-:S05]  /*7c90*/  IMAD.X R179, R243, 0x1, R252, P1 ;  /* 0x00000001f3b37824 */ /* 0x010fca00008e06fc */
[----:B------:R2:W4:Y:S02]  /*7ca0*/  @!P0 LDG.E.U16 R154, desc[UR16][R178.64] ;  /* 0x00000010b29a8981 */ /* 0x000524000c1e1500 */
[----:B--2---:R-:W-:-:S05]  /*7cb0*/  IADD3 R178, P1, R234, R251, RZ ;  /* 0x000000fbeab27210 */ /* 0x004fca0007f3e0ff */
[----:B------:R-:W-:-:S05]  /*7cc0*/  IMAD.X R179, R235, 0x1, R252, P1 ;  /* 0x00000001ebb37824 */ /* 0x000fca00008e06fc */
[----:B------:R0:W2:Y:S04]  /*7cd0*/  @!P0 LDG.E.U16 R153, desc[UR16][R178.64] ;  /* 0x00000010b2998981 */ /* 0x0000a8000c1e1500 */
[----:B------:R-:W-:Y:S01]  /*7ce0*/  STL [R1+0x244], R243 ;  /* 0x000244f301007387 */ /* 0x000fe20000100800 */
[----:B0-----:R-:W-:-:S03]  /*7cf0*/  PRMT R178, RZ, 0x7610, R178 ;  /* 0x00007610ffb27816 */ /* 0x001fc600000000b2 */
[----:B------:R0:W-:Y:S04]  /*7d00*/  STL [R1+0x24c], R234 ;  /* 0x00024cea01007387 */ /* 0x0001e80000100800 */
[----:B0-----:R-:W4:Y:S01]  /*7d10*/  LDL.LU R234, [R1+0xa4] ;  /* 0x0000a40001ea7983 */ /* 0x001f220000300800 */
[----:B---3--:R-:W-:-:S05]  /*7d20*/  IADD3 R180, P1, R226, R251, RZ ;  /* 0x000000fbe2b47210 */ /* 0x008fca0007f3e0ff */
[----:B------:R-:W-:Y:S01]  /*7d30*/  IMAD.X R181, R227, 0x1, R252, P1 ;  /* 0x00000001e3b57824 */ /* 0x000fe200008e06fc */
[----:B------:R-:W-:Y:S04]  /*7d40*/  STL [R1+0x250], R235 ;  /* 0x000250eb01007387 */ /* 0x000fe80000100800 */
[----:B------:R0:W3:Y:S04]  /*7d50*/  @!P0 LDG.E.U16 R178, desc[UR16][R180.64] ;  /* 0x00000010b4b28981 */ /* 0x0000e8000c1e1500 */
[----:B------:R-:W-:Y:S01]  /*7d60*/  STL [R1+0x254], R226 ;  /* 0x000254e201007387 */ /* 0x000fe20000100800 */
[----:B0-----:R-:W-:-:S03]  /*7d70*/  IADD3 R180, P1, R249, R251, RZ ;  /* 0x000000fbf9b47210 */ /* 0x001fc60007f3e0ff */
[----:B------:R-:W-:Y:S04]  /*7d80*/  STL [R1+0x258], R227 ;  /* 0x000258e301007387 */ /* 0x000fe80000100800 */
[----:B------:R-:W-:Y:S01]  /*7d90*/  STL [R1+0x25c], R249 ;  /* 0x00025cf901007387 */ /* 0x000fe20000100800 */
[----:B------:R-:W-:-:S03]  /*7da0*/  IMAD.X R181, R228, 0x1, R252, P1 ;  /* 0x00000001e4b57824 */ /* 0x000fc600008e06fc */
[----:B------:R0:W-:Y:S04]  /*7db0*/  STL [R1+0x260], R228 ;  /* 0x000260e401007387 */ /* 0x0001e80000100800 */
[----:B0-----:R-:W2:Y:S04]  /*7dc0*/  LDL.LU R228, [R1+0x14c] ;  /* 0x00014c0001e47983 */ /* 0x001ea80000300800 */
[----:B------:R-:W3:Y:S04]  /*7dd0*/  LDL R232, [R1+0x11c] ;  /* 0x00011c0001e87983 */ /* 0x000ee80000100800 */
[----:B------:R-:W3:Y:S04]  /*7de0*/  LDL R231, [R1+0x5c] ;  /* 0x00005c0001e77983 */ /* 0x000ee80000100800 */
[----:B------:R-:W3:Y:S01]  /*7df0*/  LDL R230, [R1+0x1c8] ;  /* 0x0001c80001e67983 */ /* 0x000ee20000100800 */
[----:B------:R-:W-:-:S03]  /*7e00*/  IADD3 R184, P1, R229, R251, RZ ;  /* 0x000000fbe5b87210 */ /* 0x000fc60007f3e0ff */
[----:B------:R-:W3:Y:S04]  /*7e10*/  LDL R229, [R1+0x110] ;  /* 0x0001100001e57983 */ /* 0x000ee80000100800 */
[----:B------:R-:W3:Y:S04]  /*7e20*/  LDL R227, [R1+0x1a8] ;  /* 0x0001a80001e37983 */ /* 0x000ee80000100800 */
[----:B------:R-:W3:Y:S04]  /*7e30*/  LDL R226, [R1+0xf0] ;  /* 0x0000f00001e27983 */ /* 0x000ee80000100800 */
[----:B------:R-:W3:Y:S04]  /*7e40*/  LDL R219, [R1+0x1b8] ;  /* 0x0001b80001db7983 */ /* 0x000ee80000100800 */
[----:B------:R-:W3:Y:S01]  /*7e50*/  LDL R0, [R1+0x100] ;  /* 0x0001000001007983 */ /* 0x000ee20000100800 */
[----:B------:R-:W-:-:S06]  /*7e60*/  PRMT R179, RZ, 0x7610, R179 ;  /* 0x00007610ffb37816 */ /* 0x000fcc00000000b3 */
[----:B------:R0:W3:Y:S02]  /*7e70*/  @!P0 LDG.E.U16 R179, desc[UR16][R180.64] ;  /* 0x00000010b4b38981 */ /* 0x0000e4000c1e1500 */
[----:B0-----:R-:W-:Y:S02]  /*7e80*/  PRMT R180, RZ, 0x7610, R180 ;  /* 0x00007610ffb47816 */ /* 0x001fe400000000b4 */
[----:B------:R-:W-:Y:S02]  /*7e90*/  PRMT R181, RZ, 0x7610, R181 ;  /* 0x00007610ffb57816 */ /* 0x000fe400000000b5 */
[----:B------:R-:W-:-:S05]  /*7ea0*/  LOP3.LUT R206, R186, 0x40, RZ, 0x3c, !PT ;  /* 0x00000040bace7812 */ /* 0x000fca00078e3cff */
[----:B------:R0:W-:Y:S02]  /*7eb0*/  STS.U16 [R206+UR8+0x600], R187 ;  /* 0x000600bbce007988 */ /* 0x0001e40008000408 */
[----:B0-----:R-:W-:Y:S02]  /*7ec0*/  PRMT R187, RZ, 0x7610, R187 ;  /* 0x00007610ffbb7816 */ /* 0x001fe400000000bb */
[----:B------:R0:W-:Y:S02]  /*7ed0*/  STS.U16 [R206+UR8+0xa00], R188 ;  /* 0x000a00bcce007988 */ /* 0x0001e40008000408 */
[----:B0-----:R-:W-:Y:S02]  /*7ee0*/  PRMT R188, RZ, 0x7610, R188 ;  /* 0x00007610ffbc7816 */ /* 0x001fe400000000bc */
[----:B------:R0:W-:Y:S02]  /*7ef0*/  STS.U16 [R206+UR8+0xe00], R191 ;  /* 0x000e00bfce007988 */ /* 0x0001e40008000408 */
[----:B0-----:R-:W-:-:S02]  /*7f00*/  PRMT R191, RZ, 0x7610, R191 ;  /* 0x00007610ffbf7816 */ /* 0x001fc400000000bf */
[----:B------:R0:W-:Y:S02]  /*7f10*/  STS.U16 [R206+UR8+0x1200], R192 ;  /* 0x001200c0ce007988 */ /* 0x0001e40008000408 */
[----:B0-----:R-:W-:Y:S02]  /*7f20*/  PRMT R192, RZ, 0x7610, R192 ;  /* 0x00007610ffc07816 */ /* 0x001fe400000000c0 */
[----:B------:R0:W-:Y:S02]  /*7f30*/  STS.U16 [R206+UR8+0x1600], R193 ;  /* 0x001600c1ce007988 */ /* 0x0001e40008000408 */
[----:B0-----:R-:W-:Y:S01]  /*7f40*/  PRMT R193, RZ, 0x7610, R193 ;  /* 0x00007610ffc17816 */ /* 0x001fe200000000c1 */
[----:B----4-:R-:W-:-:S05]  /*7f50*/  IMAD.X R185, R234, 0x1, R252, P1 ;  /* 0x00000001eab97824 */ /* 0x010fca00008e06fc */
[----:B------:R2:W4:Y:S02]  /*7f60*/  @!P0 LDG.E.U16 R180, desc[UR16][R184.64] ;  /* 0x00000010b8b48981 */ /* 0x000524000c1e1500 */
[----:B--2---:R-:W-:-:S05]  /*7f70*/  IADD3 R184, P1, R228, R251, RZ ;  /* 0x000000fbe4b87210 */ /* 0x004fca0007f3e0ff */
[----:B------:R-:W-:-:S05]  /*7f80*/  IMAD.X R185, R237, 0x1, R252, P1 ;  /* 0x00000001edb97824 */ /* 0x000fca00008e06fc */
[----:B------:R0:W2:Y:S02]  /*7f90*/  @!P0 LDG.E.U16 R181, desc[UR16][R184.64] ;  /* 0x00000010b8b58981 */ /* 0x0000a4000c1e1500 */
[----:B0-----:R-:W-:-:S05]  /*7fa0*/  IADD3 R184, P1, R239, R251, RZ ;  /* 0x000000fbefb87210 */ /* 0x001fca0007f3e0ff */
[----:B------:R-:W-:-:S05]  /*7fb0*/  IMAD.X R185, R238, 0x1, R252, P1 ;  /* 0x00000001eeb97824 */ /* 0x000fca00008e06fc */
[----:B------:R0:W2:Y:S02]  /*7fc0*/  @!P0 LDG.E.U16 R187, desc[UR16][R184.64] ;  /* 0x00000010b8bb8981 */ /* 0x0000a4000c1e1500 */
[----:B0-----:R-:W-:-:S05]  /*7fd0*/  IADD3 R184, P1, R236, R251, RZ ;  /* 0x000000fbecb87210 */ /* 0x001fca0007f3e0ff */
[----:B------:R-:W-:-:S05]  /*7fe0*/  IMAD.X R185, R233, 0x1, R252, P1 ;  /* 0x00000001e9b97824 */ /* 0x000fca00008e06fc */
[----:B------:R3:W2:Y:S02]  /*7ff0*/  @!P0 LDG.E.U16 R188, desc[UR16][R184.64] ;  /* 0x00000010b8bc8981 */ /* 0x0006a4000c1e1500 */
[----:B---3--:R-:W-:-:S05]  /*8000*/  IADD3 R184, P1, R232, R251, RZ ;  /* 0x000000fbe8b87210 */ /* 0x008fca0007f3e0ff */
[----:B------:R-:W-:-:S05]  /*8010*/  IMAD.X R185, R231, 0x1, R252, P1 ;  /* 0x00000001e7b97824 */ /* 0x000fca00008e06fc */
[----:B------:R0:W3:Y:S02]  /*8020*/  @!P0 LDG.E.U16 R191, desc[UR16][R184.64] ;  /* 0x00000010b8bf8981 */ /* 0x0000e4000c1e1500 */
[-C--:B0-----:R-:W-:Y:S02]  /*8030*/  IADD3 R184, P1, R230, R251.reuse, RZ ;  /* 0x000000fbe6b87210 */ /* 0x081fe40007f3e0ff */
[----:B------:R-:W-:Y:S03]  /*8040*/  STL [R1+0x268], R234 ;  /* 0x000268ea01007387 */ /* 0x000fe60000100800 */
[----:B------:R-:W-:Y:S01]  /*8050*/  IMAD.X R185, R229, 0x1, R252, P1 ;  /* 0x00000001e5b97824 */ /* 0x000fe200008e06fc */
[----:B------:R0:W-:Y:S04]  /*8060*/  STL [R1+0x27c], R228 ;  /* 0x00027ce401007387 */ /* 0x0001e80000100800 */
[----:B------:R1:W3:Y:S04]  /*8070*/  @!P0 LDG.E.U16 R192, desc[UR16][R184.64] ;  /* 0x00000010b8c08981 */ /* 0x0002e8000c1e1500 */
[----:B------:R-:W-:Y:S04]  /*8080*/  STL [R1+0x280], R237 ;  /* 0x000280ed01007387 */ /* 0x000fe80000100800 */
[----:B------:R-:W4:Y:S01]  /*8090*/  LDL.LU R241, [R1+0xe0] ;  /* 0x0000e00001f17983 */ /* 0x000f220000300800 */
[----:B-1----:R-:W-:-:S03]  /*80a0*/  IADD3 R184, P1, R227, R251, RZ ;  /* 0x000000fbe3b87210 */ /* 0x002fc60007f3e0ff */
[----:B------:R-:W2:Y:S02]  /*80b0*/  LDL.LU R240, [R1+0x198] ;  /* 0x0001980001f07983 */ /* 0x000ea40000300800 */
[----:B------:R-:W-:Y:S02]  /*80c0*/  IMAD.X R185, R226, 0x1, R252, P1 ;  /* 0x00000001e2b97824 */ /* 0x000fe400008e06fc */
[----:B------:R-:W3:Y:S04]  /*80d0*/  LDL.LU R233, [R1+0xd0] ;  /* 0x0000d00001e97983 */ /* 0x000ee80000300800 */
[----:B------:R1:W3:Y:S04]  /*80e0*/  @!P0 LDG.E.U16 R193, desc[UR16][R184.64] ;  /* 0x00000010b8c18981 */ /* 0x0002e8000c1e1500 */
[----:B------:R-:W3:Y:S04]  /*80f0*/  LDL.LU R232, [R1+0x188] ;  /* 0x0001880001e87983 */ /* 0x000ee80000300800 */
[----:B------:R-:W3:Y:S01]  /*8100*/  LDL R230, [R1+0x1c4] ;  /* 0x0001c40001e67983 */ /* 0x000ee20000100800 */
[----:B-1----:R-:W-:-:S03]  /*8110*/  IADD3 R184, P1, R219, R251, RZ ;  /* 0x000000fbdbb87210 */ /* 0x002fc60007f3e0ff */
[----:B------:R-:W3:Y:S02]  /*8120*/  LDL R219, [R1+0x90] ;  /* 0x0000900001db7983 */ /* 0x000ee40000100800 */
[----:B------:R-:W-:Y:S02]  /*8130*/  IMAD.X R185, R0, 0x1, R252, P1 ;  /* 0x0000000100b97824 */ /* 0x000fe400008e06fc */
[----:B0-----:R-:W3:Y:S04]  /*8140*/  LDL R228, [R1+0x10c] ;  /* 0x00010c0001e47983 */ /* 0x001ee80000100800 */
[----:B------:R-:W3:Y:S04]  /*8150*/  LDL R227, [R1+0x1b4] ;  /* 0x0001b40001e37983 */ /* 0x000ee80000100800 */
[----:B------:R-:W3:Y:S04]  /*8160*/  LDL R0, [R1+0xfc] ;  /* 0x0000fc0001007983 */ /* 0x000ee80000100800 */
[----:B------:R-:W3:Y:S04]  /*8170*/  LDL.LU R234, [R1+0x148] ;  /* 0x0001480001ea7983 */ /* 0x000ee80000300800 */
[----:B------:R-:W3:Y:S04]  /*8180*/  LDL.LU R226, [R1+0xa0] ;  /* 0x0000a00001e27983 */ /* 0x000ee80000300800 */
[----:B------:R-:W3:Y:S04]  /*8190*/  LDL.LU R235, [R1+0x158] ;  /* 0x0001580001eb7983 */ /* 0x000ee80000300800 */
[----:B------:R-:W3:Y:S04]  /*81a0*/  LDL.LU R248, [R1+0xb0] ;  /* 0x0000b00001f87983 */ /* 0x000ee80000300800 */
[----:B------:R-:W3:Y:S04]  /*81b0*/  LDL.LU R229, [R1+0x168] ;  /* 0x0001680001e57983 */ /* 0x000ee80000300800 */
[----:B------:R-:W3:Y:S04]  /*81c0*/  LDL.LU R245, [R1+0xc0] ;  /* 0x0000c00001f57983 */ /* 0x000ee80000300800 */
[----:B------:R-:W3:Y:S04]  /*81d0*/  LDL.LU R244, [R1+0x178] ;  /* 0x0001780001f47983 */ /* 0x000ee80000300800 */
[----:B------:R0:W-:Y:S04]  /*81e0*/  STS.U16 [R206+UR8+0x1a00], R204 ;  /* 0x001a00ccce007988 */ /* 0x0001e80008000408 */
[----:B------:R1:W-:Y:S04]  /*81f0*/  STS.U16 [R206+UR8+0x1e00], R203 ;  /* 0x001e00cbce007988 */ /* 0x0003e80008000408 */
[----:B------:R1:W-:Y:S01]  /*8200*/  STS.U16 [R206+UR8+0x200], R205 ;  /* 0x000200cdce007988 */ /* 0x0003e20008000408 */
[----:B0-----:R-:W-:-:S03]  /*8210*/  PRMT R204, RZ, 0x7610, R204 ;  /* 0x00007610ffcc7816 */ /* 0x001fc600000000cc */
[----:B------:R-:W3:Y:S04]  /*8220*/  LDL.LU R238, [R1+0x194] ;  /* 0x0001940001ee7983 */ /* 0x000ee80000300800 */
[----:B------:R2:W3:Y:S01]  /*8230*/  @!P0 LDG.E.U16 R204, desc[UR16][R184.64] ;  /* 0x00000010b8cc8981 */ /* 0x0004e2000c1e1500 */
[----:B-1----:R-:W-:Y:S02]  /*8240*/  PRMT R203, RZ, 0x7610, R203 ;  /* 0x00007610ffcb7816 */ /* 0x002fe400000000cb */
[----:B------:R-:W-:Y:S01]  /*8250*/  LOP3.LUT R205, R186, 0x50, RZ, 0x3c, !PT ;  /* 0x00000050bacd7812 */ /* 0x000fe200078e3cff */
[----:B------:R-:W3:Y:S04]  /*8260*/  LDL.LU R247, [R1+0xec] ;  /* 0x0000ec0001f77983 */ /* 0x000ee80000300800 */
[----:B------:R0:W-:Y:S04]  /*8270*/  STS.U16 [R205+UR8+0x280], R202 ;  /* 0x000280cacd007988 */ /* 0x0001e80008000408 */
[----:B------:R-:W3:Y:S01]  /*8280*/  LDL.LU R246, [R1+0x1a4] ;  /* 0x0001a40001f67983 */ /* 0x000ee20000300800 */
[----:B0-----:R-:W-:-:S03]  /*8290*/  PRMT R202, RZ, 0x7610, R202 ;  /* 0x00007610ffca7816 */ /* 0x001fc600000000ca */
[----:B------:R0:W-:Y:S02]  /*82a0*/  STS.U16 [R205+UR8+0x680], R201 ;  /* 0x000680c9cd007988 */ /* 0x0001e40008000408 */
[----:B0-----:R-:W-:Y:S02]  /*82b0*/  PRMT R201, RZ, 0x7610, R201 ;  /* 0x00007610ffc97816 */ /* 0x001fe400000000c9 */
[----:B------:R0:W-:Y:S02]  /*82c0*/  STS.U16 [R205+UR8+0xa80], R200 ;  /* 0x000a80c8cd007988 */ /* 0x0001e40008000408 */
[----:B0-----:R-:W-:Y:S02]  /*82d0*/  PRMT R200, RZ, 0x7610, R200 ;  /* 0x00007610ffc87816 */ /* 0x001fe400000000c8 */
[----:B--2---:R-:W-:-:S05]  /*82e0*/  IADD3 R184, P1, R240, R251, RZ ;  /* 0x000000fbf0b87210 */ /* 0x004fca0007f3e0ff */
[----:B----4-:R-:W-:-:S05]  /*82f0*/  IMAD.X R185, R241, 0x1, R252, P1 ;  /* 0x00000001f1b97824 */ /* 0x010fca00008e06fc */
[----:B------:R3:W2:Y:S02]  /*8300*/  @!P0 LDG.E.U16 R203, desc[UR16][R184.64] ;  /* 0x00000010b8cb8981 */ /* 0x0006a4000c1e1500 */
[-C--:B---3--:R-:W-:Y:S02]  /*8310*/  IADD3 R184, P1, R232, R251.reuse, RZ ;  /* 0x000000fbe8b87210 */ /* 0x088fe40007f3e0ff */
[----:B------:R-:W-:Y:S03]  /*8320*/  STL [R1+0x26c], R240 ;  /* 0x00026cf001007387 */ /* 0x000fe60000100800 */
[----:B------:R-:W-:Y:S01]  /*8330*/  IMAD.X R185, R233, 0x1, R252, P1 ;  /* 0x00000001e9b97824 */ /* 0x000fe200008e06fc */
[----:B------:R-:W-:Y:S04]  /*8340*/  STL [R1+0x270], R241 ;  /* 0x000270f101007387 */ /* 0x000fe80000100800 */
[----:B------:R0:W3:Y:S04]  /*8350*/  @!P0 LDG.E.U16 R202, desc[UR16][R184.64] ;  /* 0x00000010b8ca8981 */ /* 0x0000e8000c1e1500 */
[----:B------:R1:W-:Y:S04]  /*8360*/  STL [R1+0x274], R232 ;  /* 0x000274e801007387 */ /* 0x0003e80000100800 */
[----:B-1----:R-:W4:Y:S04]  /*8370*/  LDL.LU R232, [R1+0x138] ;  /* 0x0001380001e87983 */ /* 0x002f280000300800 */
[----:B------:R1:W-:Y:S04]  /*8380*/  STL [R1+0x278], R233 ;  /* 0x000278e901007387 */ /* 0x0003e80000100800 */
[----:B-1----:R-:W2:Y:S01]  /*8390*/  LDL.LU R233, [R1+0x80] ;  /* 0x0000800001e97983 */ /* 0x002ea20000300800 */
[----:B0-----:R-:W-:-:S05]  /*83a0*/  IADD3 R184, P1, R244, R251, RZ ;  /* 0x000000fbf4b87210 */ /* 0x001fca0007f3e0ff */
[----:B------:R-:W-:Y:S01]  /*83b0*/  IMAD.X R185, R245, 0x1, R252, P1 ;  /* 0x00000001f5b97824 */ /* 0x000fe200008e06fc */
[----:B------:R0:W-:Y:S04]  /*83c0*/  STL [R1+0x284], R244 ;  /* 0x000284f401007387 */ /* 0x0001e80000100800 */
[----:B------:R1:W3:Y:S04]  /*83d0*/  @!P0 LDG.E.U16 R201, desc[UR16][R184.64] ;  /* 0x00000010b8c98981 */ /* 0x0002e8000c1e1500 */
[----:B0-----:R-:W3:Y:S01]  /*83e0*/  LDL.LU R244, [R1+0x128] ;  /* 0x0001280001f47983 */ /* 0x001ee20000300800 */
[----:B-1----:R-:W-:-:S03]  /*83f0*/  IADD3 R184, P1, R229, R251, RZ ;  /* 0x000000fbe5b87210 */ /* 0x002fc60007f3e0ff */
[----:B------:R0:W-:Y:S02]  /*8400*/  STL [R1+0x288], R245 ;  /* 0x000288f501007387 */ /* 0x0001e40000100800 */
[----:B------:R-:W-:-:S05]  /*8410*/  IMAD.X R185, R248, 0x1, R252, P1 ;  /* 0x00000001f8b97824 */ /* 0x000fca00008e06fc */
[----:B------:R1:W3:Y:S04]  /*8420*/  @!P0 LDG.E.U16 R200, desc[UR16][R184.64] ;  /* 0x00000010b8c88981 */ /* 0x0002e8000c1e1500 */
[----:B0-----:R-:W3:Y:S04]  /*8430*/  LDL.LU R245, [R1+0x68] ;  /* 0x0000680001f57983 */ /* 0x001ee80000300800 */
[----:B------:R-:W-:Y:S01]  /*8440*/  STL [R1+0x28c], R229 ;  /* 0x00028ce501007387 */ /* 0x000fe20000100800 */
[----:B-1----:R-:W-:-:S03]  /*8450*/  IADD3 R184, P1, R235, R251, RZ ;  /* 0x000000fbebb87210 */ /* 0x002fc60007f3e0ff */
[----:B------:R-:W-:Y:S04]  /*8460*/  STL [R1+0x290], R248 ;  /* 0x000290f801007387 */ /* 0x000fe80000100800 */
[----:B------:R0:W-:Y:S01]  /*8470*/  STL [R1+0x294], R235 ;  /* 0x000294eb01007387 */ /* 0x0001e20000100800 */
[----:B------:R-:W-:-:S03]  /*8480*/  IMAD.X R185, R226, 0x1, R252, P1 ;  /* 0x00000001e2b97824 */ /* 0x000fc600008e06fc */
[----:B0-----:R-:W3:Y:S04]  /*8490*/  LDL.LU R235, [R1+0x118] ;  /* 0x0001180001eb7983 */ /* 0x001ee80000300800 */
[----:B------:R0:W-:Y:S04]  /*84a0*/  STL [R1+0x298], R226 ;  /* 0x000298e201007387 */ /* 0x0001e80000100800 */
[----:B0-----:R-:W3:Y:S04]  /*84b0*/  LDL.LU R226, [R1+0x58] ;  /* 0x0000580001e27983 */ /* 0x001ee80000300800 */
[----:B------:R0:W-:Y:S04]  /*84c0*/  STS.U16 [R205+UR8+0xe80], R199 ;  /* 0x000e80c7cd007988 */ /* 0x0001e80008000408 */
[----:B------:R1:W-:Y:S04]  /*84d0*/  STS.U16 [R205+UR8+0x1280], R198 ;  /* 0x001280c6cd007988 */ /* 0x0003e80008000408 */
[----:B------:R1:W-:Y:S01]  /*84e0*/  STS.U16 [R205+UR8+0x1680], R197 ;  /* 0x001680c5cd007988 */ /* 0x0003e20008000408 */
[----:B0-----:R-:W-:-:S03]  /*84f0*/  PRMT R199, RZ, 0x7610, R199 ;  /* 0x00007610ffc77816 */ /* 0x001fc600000000c7 */
[----:B------:R0:W-:Y:S04]  /*8500*/  STS.U16 [R205+UR8+0x1a80], R196 ;  /* 0x001a80c4cd007988 */ /* 0x0001e80008000408 */
[----:B------:R0:W3:Y:S01]  /*8510*/  @!P0 LDG.E.U16 R199, desc[UR16][R184.64] ;  /* 0x00000010b8c78981 */ /* 0x0000e2000c1e1500 */
[----:B-1----:R-:W-:-:S03]  /*8520*/  PRMT R198, RZ, 0x7610, R198 ;  /* 0x00007610ffc67816 */ /* 0x002fc600000000c6 */
[----:B------:R1:W-:Y:S04]  /*8530*/  STS.U16 [R205+UR8+0x1e80], R195 ;  /* 0x001e80c3cd007988 */ /* 0x0003e80008000408 */
[----:B------:R-:W3:Y:S01]  /*8540*/  LDL.LU R239, [R1+0xdc] ;  /* 0x0000dc0001ef7983 */ /* 0x000ee20000300800 */
[----:B0-----:R-:W-:-:S05]  /*8550*/  IADD3 R184, P1, R234, R251, RZ ;  /* 0x000000fbeab87210 */ /* 0x001fca0007f3e0ff */
[----:B------:R-:W-:-:S05]  /*8560*/  IMAD.X R185, R219, 0x1, R252, P1 ;  /* 0x00000001dbb97824 */ /* 0x000fca00008e06fc */
[----:B------:R4:W3:Y:S01]  /*8570*/  @!P0 LDG.E.U16 R198, desc[UR16][R184.64] ;  /* 0x00000010b8c68981 */ /* 0x0008e2000c1e1500 */
[----:B------:R-:W-:Y:S02]  /*8580*/  PRMT R197, RZ, 0x7610, R197 ;  /* 0x00007610ffc57816 */ /* 0x000fe400000000c5 */
[----:B------:R-:W-:Y:S02]  /*8590*/  PRMT R196, RZ, 0x7610, R196 ;  /* 0x00007610ffc47816 */ /* 0x000fe400000000c4 */
[----:B-1----:R-:W-:Y:S02]  /*85a0*/  PRMT R195, RZ, 0x7610, R195 ;  /* 0x00007610ffc37816 */ /* 0x002fe400000000c3 */
[----:B------:R-:W-:-:S05]  /*85b0*/  LOP3.LUT R219, R186, 0x60, RZ, 0x3c, !PT ;  /* 0x00000060badb7812 */ /* 0x000fca00078e3cff */
[----:B------:R0:W-:Y:S02]  /*85c0*/  STS.U16 [R219+UR8+0x300], R194 ;  /* 0x000300c2db007988 */ /* 0x0001e40008000408 */
[----:B0-----:R-:W-:Y:S02]  /*85d0*/  PRMT R194, RZ, 0x7610, R194 ;  /* 0x00007610ffc27816 */ /* 0x001fe400000000c2 */
[----:B----4-:R-:W-:-:S05]  /*85e0*/  IADD3 R184, P1, R232, R251, RZ ;  /* 0x000000fbe8b87210 */ /* 0x010fca0007f3e0ff */
[----:B--2---:R-:W-:-:S05]  /*85f0*/  IMAD.X R185, R233, 0x1, R252, P1 ;  /* 0x00000001e9b97824 */ /* 0x004fca00008e06fc */
[----:B------:R3:W2:Y:S02]  /*8600*/  @!P0 LDG.E.U16 R197, desc[UR16][R184.64] ;  /* 0x00000010b8c58981 */ /* 0x0006a4000c1e1500 */
[----:B---3--:R-:W-:-:S05]  /*8610*/  IADD3 R184, P1, R244, R251, RZ ;  /* 0x000000fbf4b87210 */ /* 0x008fca0007f3e0ff */
[----:B------:R-:W-:-:S05]  /*8620*/  IMAD.X R185, R245, 0x1, R252, P1 ;  /* 0x00000001f5b97824 */ /* 0x000fca00008e06fc */
[----:B------:R0:W3:Y:S02]  /*8630*/  @!P0 LDG.E.U16 R196, desc[UR16][R184.64] ;  /* 0x00000010b8c48981 */ /* 0x0000e4000c1e1500 */
[----:B0-----:R-:W-:-:S05]  /*8640*/  IADD3 R184, P1, R235, R251, RZ ;  /* 0x000000fbebb87210 */ /* 0x001fca0007f3e0ff */
[----:B------:R-:W-:-:S05]  /*8650*/  IMAD.X R185, R226, 0x1, R252, P1 ;  /* 0x00000001e2b97824 */ /* 0x000fca00008e06fc */
[----:B------:R0:W4:Y:S02]  /*8660*/  @!P0 LDG.E.U16 R195, desc[UR16][R184.64] ;  /* 0x00000010b8c38981 */ /* 0x000124000c1e1500 */
[-C--:B0-----:R-:W-:Y:S02]  /*8670*/  IADD3 R184, P1, R230, R251.reuse, RZ ;  /* 0x000000fbe6b87210 */ /* 0x081fe40007f3e0ff */
[----:B------:R-:W2:Y:S03]  /*8680*/  LDL.LU R230, [R1+0x184] ;  /* 0x0001840001e67983 */ /* 0x000ea60000300800 */
[----:B------:R-:W-:Y:S01]  /*8690*/  IMAD.X R185, R228, 0x1, R252, P1 ;  /* 0x00000001e4b97824 */ /* 0x000fe200008e06fc */
[----:B------:R-:W3:Y:S04]  /*86a0*/  LDL.LU R231, [R1+0xcc] ;  /* 0x0000cc0001e77983 */ /* 0x000ee80000300800 */
[----:B------:R-:W4:Y:S04]  /*86b0*/  LDL.LU R248, [R1+0x64] ;  /* 0x0000640001f87983 */ /* 0x000f280000300800 */
[----:B------:R-:W4:Y:S04]  /*86c0*/  LDL.LU R229, [R1+0x124] ;  /* 0x0001240001e57983 */ /* 0x000f280000300800 */
[----:B------:R-:W4:Y:S04]  /*86d0*/  LDL.LU R237, [R1+0x74] ;  /* 0x0000740001ed7983 */ /* 0x000f280000300800 */
[----:B------:R-:W4:Y:S04]  /*86e0*/  LDL.LU R228, [R1+0x134] ;  /* 0x0001340001e47983 */ /* 0x000f280000300800 */
[----:B------:R0:W4:Y:S04]  /*86f0*/  @!P0 LDG.E.U16 R194, desc[UR16][R184.64] ;  /* 0x00000010b8c28981 */ /* 0x000128000c1e1500 */
[----:B------:R-:W4:Y:S04]  /*8700*/  LDL.LU R241, [R1+0x8c] ;  /* 0x00008c0001f17983 */ /* 0x000f280000300800 */
[----:B------:R-:W4:Y:S01]  /*8710*/  LDL.LU R240, [R1+0x144] ;  /* 0x0001440001f07983 */ /* 0x000f220000300800 */
[----:B0-----:R-:W-:-:S03]  /*8720*/  IADD3 R184, P1, R227, R251, RZ ;  /* 0x000000fbe3b87210 */ /* 0x001fc60007f3e0ff */
[----:B------:R-:W4:Y:S04]  /*8730*/  LDL.LU R249, [R1+0x9c] ;  /* 0x00009c0001f97983 */ /* 0x000f280000300800 */
[----:B------:R-:W4:Y:S01]  /*8740*/  LDL.LU R227, [R1+0x154] ;  /* 0x0001540001e37983 */ /* 0x000f220000300800 */
[----:B------:R-:W-:-:S03]  /*8750*/  IMAD.X R185, R0, 0x1, R252, P1 ;  /* 0x0000000100b97824 */ /* 0x000fc600008e06fc */
[----:B------:R-:W4:Y:S04]  /*8760*/  LDL.LU R243, [R1+0xac] ;  /* 0x0000ac0001f37983 */ /* 0x000f280000300800 */
[----:B------:R-:W4:Y:S04]  /*8770*/  LDL.LU R242, [R1+0x164] ;  /* 0x0001640001f27983 */ /* 0x000f280000300800 */
[----:B------:R-:W4:Y:S04]  /*8780*/  LDL.LU R236, [R1+0xbc] ;  /* 0x0000bc0001ec7983 */ /* 0x000f280000300800 */
[----:B------:R-:W4:Y:S01]  /*8790*/  LDL.LU R0, [R1+0x174] ;  /* 0x0001740001007983 */ /* 0x000f220000300800 */
[----:B------:R-:W-:-:S06]  /*87a0*/  PRMT R205, RZ, 0x7610, R205 ;  /* 0x00007610ffcd7816 */ /* 0x000fcc00000000cd */
[----:B------:R0:W4:Y:S01]  /*87b0*/  @!P0 LDG.E.U16 R205, desc[UR16][R184.64] ;  /* 0x00000010b8cd8981 */ /* 0x000122000c1e1500 */
[----:B------:R-:W-:Y:S02]  /*87c0*/  PRMT R206, RZ, 0x7610, R206 ;  /* 0x00007610ffce7816 */ /* 0x000fe400000000ce */
[----:B0-----:R-:W-:-:S05]  /*87d0*/  IADD3 R184, P1, R246, R251, RZ ;  /* 0x000000fbf6b87210 */ /* 0x001fca0007f3e0ff */
[----:B------:R-:W-:Y:S01]  /*87e0*/  IMAD.X R185, R247, 0x1, R252, P1 ;  /* 0x00000001f7b97824 */ /* 0x000fe200008e06fc */
[----:B------:R0:W-:Y:S04]  /*87f0*/  STS.U16 [R219+UR8+0x700], R207 ;  /* 0x000700cfdb007988 */ /* 0x0001e80008000408 */
[----:B------:R1:W4:Y:S01]  /*8800*/  @!P0 LDG.E.U16 R206, desc[UR16][R184.64] ;  /* 0x00000010b8ce8981 */ /* 0x000322000c1e1500 */
[----:B0-----:R-:W-:Y:S02]  /*8810*/  PRMT R207, RZ, 0x7610, R207 ;  /* 0x00007610ffcf7816 */ /* 0x001fe400000000cf */
[----:B-1----:R-:W-:-:S05]  /*8820*/  IADD3 R184, P1, R238, R251, RZ ;  /* 0x000000fbeeb87210 */ /* 0x002fca0007f3e0ff */
[----:B------:R-:W-:Y:S01]  /*8830*/  IMAD.X R185, R239, 0x1, R252, P1 ;  /* 0x00000001efb97824 */ /* 0x000fe200008e06fc */
[----:B------:R0:W-:Y:S04]  /*8840*/  STS.U16 [R219+UR8+0xb00], R208 ;  /* 0x000b00d0db007988 */ /* 0x0001e80008000408 */
[----:B------:R2:W4:Y:S01]  /*8850*/  @!P0 LDG.E.U16 R207, desc[UR16][R184.64] ;  /* 0x00000010b8cf8981 */ /* 0x000522000c1e1500 */
[----:B0-----:R-:W-:-:S03]  /*8860*/  PRMT R208, RZ, 0x7610, R208 ;  /* 0x00007610ffd07816 */ /* 0x001fc600000000d0 */
        /* <DEDUP_REMOVED lines=8> */
[----:B------:R0:W-:Y:S01]  /*88f0*/  STS.U16 [R219+UR8+0x1300], R213 ;  /* 0x001300d5db007988 */ /* 0x0001e20008000408 */
[----:B------:R-:W-:Y:S02]  /*8900*/  LOP3.LUT R186, R186, 0x70, RZ, 0x3c, !PT ;  /* 0x00000070baba7812 */ /* 0x000fe400078e3cff */
[----:B0-----:R-:W-:-:S03]  /*8910*/  PRMT R213, RZ, 0x7610, R213 ;  /* 0x00007610ffd57816 */ /* 0x001fc600000000d5 */
[----:B------:R0:W-:Y:S02]  /*8920*/  STS.U16 [R186+UR8+0x380], R214 ;  /* 0x000380d6ba007988 */ /* 0x0001e40008000408 */
[----:B0-----:R-:W-:Y:S02]  /*8930*/  PRMT R214, RZ, 0x7610, R214 ;  /* 0x00007610ffd67816 */ /* 0x001fe400000000d6 */
[----:B------:R0:W-:Y:S02]  /*8940*/  STS.U16 [R186+UR8+0x1b80], R177 ;  /* 0x001b80b1ba007988 */ /* 0x0001e40008000408 */
[----:B0-----:R-:W-:-:S04]  /*8950*/  SHF.R.S32.HI R177, RZ, 0x6, R220 ;  /* 0x00000006ffb17819 */ /* 0x001fc800000114dc */
[----:B------:R-:W-:Y:S02]  /*8960*/  SGXT R177, R177, 0x1 ;  /* 0x00000001b1b1781a */ /* 0x000fe40000000200 */
[----:B--2---:R-:W-:-:S05]  /*8970*/  IADD3 R184, P1, R230, R251, RZ ;  /* 0x000000fbe6b87210 */ /* 0x004fca0007f3e0ff */
[----:B---3--:R-:W-:-:S05]  /*8980*/  IMAD.X R185, R231, 0x1, R252, P1 ;  /* 0x00000001e7b97824 */ /* 0x008fca00008e06fc */
[----:B------:R4:W2:Y:S02]  /*8990*/  @!P0 LDG.E.U16 R208, desc[UR16][R184.64] ;  /* 0x00000010b8d08981 */ /* 0x0008a4000c1e1500 */
[----:B----4-:R-:W-:-:S05]  /*89a0*/  IADD3 R184, P1, R0, R251, RZ ;  /* 0x000000fb00b87210 */ /* 0x010fca0007f3e0ff */
[----:B------:R-:W-:-:S05]  /*89b0*/  IMAD.X R185, R236, 0x1, R252, P1 ;  /* 0x00000001ecb97824 */ /* 0x000fca00008e06fc */
[----:B------:R0:W3:Y:S02]  /*89c0*/  @!P0 LDG.E.U16 R190, desc[UR16][R184.64] ;  /* 0x00000010b8be8981 */ /* 0x0000e4000c1e1500 */
[----:B0-----:R-:W-:-:S05]  /*89d0*/  IADD3 R184, P1, R242, R251, RZ ;  /* 0x000000fbf2b87210 */ /* 0x001fca0007f3e0ff */
[----:B------:R-:W-:-:S05]  /*89e0*/  IMAD.X R185, R243, 0x1, R252, P1 ;  /* 0x00000001f3b97824 */ /* 0x000fca00008e06fc */
        /* <DEDUP_REMOVED lines=13> */
[----:B0-----:R-:W0:Y:S01]  /*8ac0*/  S2R R185, SR_TID.X ;  /* 0x0000000000b97919 */ /* 0x001e220000002100 */
[----:B------:R-:W-:Y:S01]  /*8ad0*/  LOP3.LUT R176, R176, 0x90, R177, 0x78, !PT ;  /* 0x00000090b0b07812 */ /* 0x000fe200078e78b1 */
[----:B------:R-:W-:Y:S04]  /*8ae0*/  STS.U16 [R186+UR8+0x780], R216 ;  /* 0x000780d8ba007988 */ /* 0x000fe80008000408 */
[----:B------:R-:W-:Y:S04]  /*8af0*/  STS.U16 [R186+UR8+0xb80], R218 ;  /* 0x000b80daba007988 */ /* 0x000fe80008000408 */
[----:B------:R-:W-:Y:S04]  /*8b00*/  STS.U16 [R186+UR8+0xf80], R217 ;  /* 0x000f80d9ba007988 */ /* 0x000fe80008000408 */
[----:B------:R-:W-:Y:S04]  /*8b10*/  STS.U16 [R186+UR8+0x1380], R215 ;  /* 0x001380d7ba007988 */ /* 0x000fe80008000408 */
[----:B------:R-:W-:Y:S01]  /*8b20*/  STS.U16 [R186+UR8+0x1780], R209 ;  /* 0x001780d1ba007988 */ /* 0x000fe20008000408 */
[----:B0-----:R-:W-:-:S02]  /*8b30*/  LOP3.LUT R177, R185, 0x3f, RZ, 0xc0, !PT ;  /* 0x0000003fb9b17812 */ /* 0x001fc400078ec0ff */
[----:B------:R-:W-:-:S03]  /*8b40*/  SHF.R.S32.HI R184, RZ, 0x6, R185 ;  /* 0x00000006ffb87819 */ /* 0x000fc600000114b9 */
[----:B------:R-:W-:Y:S01]  /*8b50*/  IMAD.SHL.U32 R177, R177, 0x2, RZ ;  /* 0x00000002b1b17824 */ /* 0x000fe200078e00ff */
[----:B------:R-:W-:Y:S01]  /*8b60*/  SGXT R184, R184, 0x1 ;  /* 0x00000001b8b8781a */ /* 0x000fe20000000200 */
[----:B------:R-:W-:Y:S03]  /*8b70*/  STS.U16 [R186+UR8+0x1f80], R212 ;  /* 0x001f80d4ba007988 */ /* 0x000fe60008000408 */
[----:B------:R-:W-:Y:S01]  /*8b80*/  LOP3.LUT R177, R177, 0x90, R184, 0x78, !PT ;  /* 0x00000090b1b17812 */ /* 0x000fe200078e78b8 */
[----:B------:R0:W-:Y:S04]  /*8b90*/  STS.U16 [R176+UR8+0x7000], R19 ;  /* 0x00700013b0007988 */ /* 0x0001e80008000408 */
[----:B------:R-:W-:Y:S04]  /*8ba0*/  STS.U16 [R176+UR8+0x7400], R175 ;  /* 0x007400afb0007988 */ /* 0x000fe80008000408 */
[----:B------:R-:W-:Y:S01]  /*8bb0*/  STS.U16 [R176+UR8+0x7800], R174 ;  /* 0x007800aeb0007988 */ /* 0x000fe20008000408 */
[----:B0-----:R-:W-:-:S03]  /*8bc0*/  LOP3.LUT R19, R176, 0x20, RZ, 0x3c, !PT ;  /* 0x00000020b0137812 */ /* 0x001fc600078e3cff */
[----:B------:R-:W-:Y:S04]  /*8bd0*/  STS.U16 [R176+UR8+0x7c00], R173 ;  /* 0x007c00adb0007988 */ /* 0x000fe80008000408 */
        /* <DEDUP_REMOVED lines=11> */
[----:B------:R0:W-:Y:S04]  /*8c90*/  STS.U16 [R176+UR8+0x6c00], R152 ;  /* 0x006c0098b0007988 */ /* 0x0001e80008000408 */
[----:B------:R-:W-:Y:S01]  /*8ca0*/  STS.U16 [R19+UR8+0x7100], R161 ;  /* 0x007100a113007988 */ /* 0x000fe20008000408 */
[----:B0-----:R-:W-:-:S02]  /*8cb0*/  LOP3.LUT R176, R176, 0x40, RZ, 0x3c, !PT ;  /* 0x00000040b0b07812 */ /* 0x001fc400078e3cff */
[C---:B------:R-:W-:Y:S02]  /*8cc0*/  LOP3.LUT R152, R177.reuse, 0x40, RZ, 0x3c, !PT ;  /* 0x00000040b1987812 */ /* 0x040fe400078e3cff */
[----:B------:R-:W-:Y:S01]  /*8cd0*/  LOP3.LUT R177, R177, 0x60, RZ, 0x3c, !PT ;  /* 0x00000060b1b17812 */ /* 0x000fe200078e3cff */
        /* <DEDUP_REMOVED lines=31> */
[----:B------:R0:W-:Y:S02]  /*8ed0*/  STS.U16 [R177+UR8+0x7f00], R14 ;  /* 0x007f000eb1007988 */ /* 0x0001e40008000408 */
[----:B0-----:R-:W0:Y:S02]  /*8ee0*/  LDC R14, c[0x0][0x238] ;  /* 0x00008e00ff0e7b82 */ /* 0x001e240000000800 */
[----:B------:R-:W-:Y:S04]  /*8ef0*/  STL.64 [R1+0x1e0], R250 ;  /* 0x0001e0fa01007387 */ /* 0x000fe80000100a00 */
[----:B------:R1:W-:Y:S04]  /*8f00*/  STS.U16 [R177+UR8+0x7b00], R15 ;  /* 0x007b000fb1007988 */ /* 0x0003e80008000408 */
[----:B------:R2:W-:Y:S01]  /*8f10*/  STS.U16 [R177+UR8+0x7300], R17 ;  /* 0x00730011b1007988 */ /* 0x0005e20008000408 */
[----:B0-----:R-:W-:-:S04]  /*8f20*/  IMAD.SHL.U32 R14, R14, 0x40, RZ ;  /* 0x000000400e0e7824 */ /* 0x001fc800078e00ff */
[----:B------:R-:W-:Y:S01]  /*8f30*/  IMAD.WIDE R182, R14, 0x2, R182 ;  /* 0x000000020eb67825 */ /* 0x000fe200078e02b6 */
[----:B------:R0:W-:Y:S03]  /*8f40*/  STS.U16 [R177+UR8+0x7700], R16 ;  /* 0x00770010b1007988 */ /* 0x0001e60008000408 */
[----:B-1----:R-:W-:Y:S01]  /*8f50*/  IMAD.MOV.U32 R15, RZ, RZ, R9 ;  /* 0x000000ffff0f7224 */ /* 0x002fe200078e0009 */
[----:B------:R-:W-:Y:S01]  /*8f60*/  STL [R1+0x7c], R182 ;  /* 0x00007cb601007387 */ /* 0x000fe20000100800 */
[----:B------:R-:W-:-:S03]  /*8f70*/  IMAD.MOV.U32 R14, RZ, RZ, R223 ;  /* 0x000000ffff0e7224 */ /* 0x000fc600078e00df */
[----:B------:R-:W-:Y:S01]  /*8f80*/  STL [R1+0x78], R183 ;  /* 0x000078b701007387 */ /* 0x000fe20000100800 */
[----:B--2---:R-:W-:-:S03]  /*8f90*/  IMAD.MOV.U32 R17, RZ, RZ, R10 ;  /* 0x000000ffff117224 */ /* 0x004fc600078e000a */
[----:B------:R-:W2:Y:S01]  /*8fa0*/  LDL.LU R9, [R1+0x2b8] ;  /* 0x0002b80001097983 */ /* 0x000ea20000300800 */
[----:B0-----:R-:W-:-:S03]  /*8fb0*/  IMAD.MOV.U32 R16, RZ, RZ, R222 ;  /* 0x000000ffff107224 */ /* 0x001fc600078e00de */
[----:B------:R-:W2:Y:S04]  /*8fc0*/  LDL.LU R223, [R1+0x2b4] ;  /* 0x0002b40001df7983 */ /* 0x000ea80000300800 */
[----:B------:R-:W2:Y:S04]  /*8fd0*/  LDL.LU R10, [R1+0x2b0] ;  /* 0x0002b000010a7983 */ /* 0x000ea80000300800 */
[----:B------:R-:W2:Y:S04]  /*8fe0*/  LDL.LU R222, [R1+0x2ac] ;  /* 0x0002ac0001de7983 */ /* 0x000ea80000300800 */
[----:B------:R-:W2:Y:S04]  /*8ff0*/  LDL.LU R212, [R1+0x2c] ;  /* 0x00002c0001d47983 */ /* 0x000ea80000300800 */
[----:B------:R-:W2:Y:S01]  /*9000*/  LDL.LU R209, [R1+0x30] ;  /* 0x0000300001d17983 */ /* 0x000ea20000300800 */
[----:B------:R-:W-:-:S03]  /*9010*/  IMAD.MOV.U32 R19, RZ, RZ, R11 ;  /* 0x000000ffff137224 */ /* 0x000fc600078e000b */
[----:B------:R-:W2:Y:S04]  /*9020*/  LDL.LU R215, [R1+0x34] ;  /* 0x0000340001d77983 */ /* 0x000ea80000300800 */
[----:B------:R-:W2:Y:S04]  /*9030*/  LDL.LU R217, [R1+0x38] ;  /* 0x0000380001d97983 */ /* 0x000ea80000300800 */
[----:B------:R-:W2:Y:S04]  /*9040*/  LDL.LU R218, [R1+0x3c] ;  /* 0x00003c0001da7983 */ /* 0x000ea80000300800 */
[----:B------:R0:W-:Y:S04]  /*9050*/  STS.U16 [R177+UR8+0x6f00], R18 ;  /* 0x006f0012b1007988 */ /* 0x0001e80008000408 */
[----:B------:R-:W2:Y:S04]  /*9060*/  LDL.LU R216, [R1+0x40] ;  /* 0x0000400001d87983 */ /* 0x000ea80000300800 */
[----:B------:R-:W2:Y:S01]  /*9070*/  LDL.LU R11, [R1+0x2a8] ;  /* 0x0002a800010b7983 */ /* 0x000ea20000300800 */
[----:B0-----:R-:W-:-:S03]  /*9080*/  IMAD.MOV.U32 R18, RZ, RZ, R12 ;  /* 0x000000ffff127224 */ /* 0x001fc600078e000c */
[----:B------:R-:W2:Y:S04]  /*9090*/  LDL.LU R12, [R1+0x2a4] ;  /* 0x0002a400010c7983 */ /* 0x000ea80000300800 */
[----:B------:R-:W2:Y:S04]  /*90a0*/  LDL.LU R219, [R1+0x4c] ;  /* 0x00004c0001db7983 */ /* 0x000ea80000300800 */
[----:B------:R-:W3:Y:S04]  /*90b0*/  LDL.LU R164, [R1+0x54] ;  /* 0x0000540001a47983 */ /* 0x000ee80000300800 */
[----:B------:R-:W4:Y:S04]  /*90c0*/  LDL.LU R165, [R1+0x4] ;  /* 0x0000040001a57983 */ /* 0x000f280000300800 */
[----:B------:R-:W2:Y:S04]  /*90d0*/  LDL.LU R166, [R1+0x5c] ;  /* 0x00005c0001a67983 */ /* 0x000ea80000300800 */
[----:B------:R-:W2:Y:S04]  /*90e0*/  LDL.LU R167, [R1+0x11c] ;  /* 0x00011c0001a77983 */ /* 0x000ea80000300800 */
[----:B------:R-:W2:Y:S04]  /*90f0*/  LDL.LU R168, [R1+0x60] ;  /* 0x0000600001a87983 */ /* 0x000ea80000300800 */
[----:B------:R-:W2:Y:S04]  /*9100*/  LDL.LU R169, [R1+0x120] ;  /* 0x0001200001a97983 */ /* 0x000ea80000300800 */
[----:B------:R-:W2:Y:S04]  /*9110*/  LDL.LU R170, [R1+0x6c] ;  /* 0x00006c0001aa7983 */ /* 0x000ea80000300800 */
[----:B------:R-:W2:Y:S04]  /*9120*/  LDL.LU R171, [R1+0x12c] ;  /* 0x00012c0001ab7983 */ /* 0x000ea80000300800 */
[----:B------:R-:W2:Y:S04]  /*9130*/  LDL.LU R172, [R1+0x70] ;  /* 0x0000700001ac7983 */ /* 0x000ea80000300800 */
[----:B------:R-:W2:Y:S01]  /*9140*/  LDL.LU R173, [R1+0x130] ;  /* 0x0001300001ad7983 */ /* 0x000ea20000300800 */
[----:B------:R-:W-:-:S03]  /*9150*/  IMAD.MOV.U32 R20, RZ, RZ, R2 ;  /* 0x000000ffff147224 */ /* 0x000fc600078e0002 */
[----:B------:R-:W2:Y:S01]  /*9160*/  LDL.LU R174, [R1+0x84] ;  /* 0x0000840001ae7983 */ /* 0x000ea20000300800 */
[----:B------:R-:W-:-:S03]  /*9170*/  IMAD.MOV.U32 R21, RZ, RZ, R221 ;  /* 0x000000ffff157224 */ /* 0x000fc600078e00dd */
        /* <DEDUP_REMOVED lines=8> */
[----:B------:R-:W2:Y:S04]  /*9200*/  LDL.LU R186, [R1+0x150] ;  /* 0x0001500001ba7983 */ /* 0x000ea80000300800 */
[----:B------:R-:W-:Y:S01]  /*9210*/  STL.64 [R1+0x210], R20 ;  /* 0x0002101401007387 */ /* 0x000fe20000100a00 */
[----:B------:R-:W-:-:S03]  /*9220*/  IMAD.MOV.U32 R157, RZ, RZ, R226 ;  /* 0x000000ffff9d7224 */ /* 0x000fc600078e00e2 */
[----:B------:R-:W2:Y:S01]  /*9230*/  LDL.LU R13, [R1+0x29c] ;  /* 0x00029c00010d7983 */ /* 0x000ea20000300800 */
[----:B------:R-:W-:-:S03]  /*9240*/  IMAD.MOV.U32 R156, RZ, RZ, R235 ;  /* 0x000000ffff9c7224 */ /* 0x000fc600078e00eb */
[----:B------:R-:W2:Y:S01]  /*9250*/  LDL.LU R250, [R1+0x15c] ;  /* 0x00015c0001fa7983 */ /* 0x000ea20000300800 */
[----:B------:R-:W-:-:S03]  /*9260*/  IMAD.MOV.U32 R163, RZ, RZ, R248 ;  /* 0x000000ffffa37224 */ /* 0x000fc600078e00f8 */
[----:B------:R-:W2:Y:S01]  /*9270*/  LDL.LU R251, [R1+0x160] ;  /* 0x0001600001fb7983 */ /* 0x000ea20000300800 */
[----:B------:R-:W-:-:S03]  /*9280*/  IMAD.MOV.U32 R162, RZ, RZ, R229 ;  /* 0x000000ffffa27224 */ /* 0x000fc600078e00e5 */
[----:B------:R-:W-:Y:S04]  /*9290*/  STL.64 [R1+0x208], R22 ;  /* 0x0002081601007387 */ /* 0x000fe80000100a00 */
[----:B------:R-:W2:Y:S04]  /*92a0*/  LDL.LU R226, [R1+0x298] ;  /* 0x0002980001e27983 */ /* 0x000ea80000300800 */
[----:B------:R-:W2:Y:S04]  /*92b0*/  LDL.LU R235, [R1+0x294] ;  /* 0x0002940001eb7983 */ /* 0x000ea80000300800 */
[----:B------:R-:W2:Y:S04]  /*92c0*/  LDL.LU R248, [R1+0x290] ;  /* 0x0002900001f87983 */ /* 0x000ea80000300800 */
[----:B------:R-:W2:Y:S01]  /*92d0*/  LDL.LU R229, [R1+0x28c] ;  /* 0x00028c0001e57983 */ /* 0x000ea20000300800 */
[----:B---3--:R-:W-:-:S02]  /*92e0*/  IMAD.MOV.U32 R155, RZ, RZ, R164 ;  /* 0x000000ffff9b7224 */ /* 0x008fc400078e00a4 */
[----:B------:R-:W-:Y:S02]  /*92f0*/  IMAD.MOV.U32 R164, RZ, RZ, R244 ;  /* 0x000000ffffa47224 */ /* 0x000fe400078e00f4 */
[----:B----4-:R-:W-:Y:S02]  /*9300*/  IMAD.MOV.U32 R154, RZ, RZ, R165 ;  /* 0x000000ffff9a7224 */ /* 0x010fe400078e00a5 */
[----:B------:R-:W-:Y:S02]  /*9310*/  IMAD.MOV.U32 R165, RZ, RZ, R245 ;  /* 0x000000ffffa57224 */ /* 0x000fe400078e00f5 */
[----:B--2---:R-:W-:Y:S01]  /*9320*/  IMAD.MOV.U32 R159, RZ, RZ, R166 ;  /* 0x000000ffff9f7224 */ /* 0x004fe200078e00a6 */
[----:B------:R-:W2:Y:S04]  /*9330*/  LDL.LU R245, [R1+0x288] ;  /* 0x0002880001f57983 */ /* 0x000ea80000300800 */
[----:B------:R-:W3:Y:S01]  /*9340*/  LDL.LU R244, [R1+0x284] ;  /* 0x0002840001f47983 */ /* 0x000ee20000300800 */
[----:B------:R-:W-:-:S02]  /*9350*/  IMAD.MOV.U32 R166, RZ, RZ, R171 ;  /* 0x000000ffffa67224 */ /* 0x000fc400078e00ab */
[----:B------:R-:W-:Y:S02]  /*9360*/  IMAD.MOV.U32 R171, RZ, RZ, R237 ;  /* 0x000000ffffab7224 */ /* 0x000fe400078e00ed */
[----:B------:R-:W4:Y:S01]  /*9370*/  LDL.LU R237, [R1+0x280] ;  /* 0x0002800001ed7983 */ /* 0x000f220000300800 */
[----:B------:R-:W-:Y:S02]  /*9380*/  IMAD.MOV.U32 R158, RZ, RZ, R167 ;  /* 0x000000ffff9e7224 */ /* 0x000fe400078e00a7 */
[----:B------:R-:W-:Y:S02]  /*9390*/  IMAD.MOV.U32 R161, RZ, RZ, R168 ;  /* 0x000000ffffa17224 */ /* 0x000fe400078e00a8 */
[----:B------:R-:W-:Y:S02]  /*93a0*/  IMAD.MOV.U32 R167, RZ, RZ, R170 ;  /* 0x000000ffffa77224 */ /* 0x000fe400078e00aa */
[----:B------:R-:W-:Y:S02]  /*93b0*/  IMAD.MOV.U32 R160, RZ, RZ, R169 ;  /* 0x000000ffffa07224 */ /* 0x000fe400078e00a9 */
[----:B------:R-:W-:-:S02]  /*93c0*/  IMAD.MOV.U32 R168, RZ, RZ, R173 ;  /* 0x000000ffffa87224 */ /* 0x000fc400078e00ad */
[----:B------:R-:W-:Y:S01]  /*93d0*/  IMAD.MOV.U32 R170, RZ, RZ, R228 ;  /* 0x000000ffffaa7224 */ /* 0x000fe200078e00e4 */
[----:B------:R-:W-:Y:S01]  /*93e0*/  STS.U16 [R177+UR8+0x4300], R194 ;  /* 0x004300c2b1007988 */ /* 0x000fe20008000408 */
[----:B------:R-:W-:Y:S02]  /*93f0*/  IMAD.MOV.U32 R169, RZ, RZ, R172 ;  /* 0x000000ffffa97224 */ /* 0x000fe400078e00ac */
[----:B------:R-:W-:Y:S01]  /*9400*/  IMAD.MOV.U32 R173, RZ, RZ, R233 ;  /* 0x000000ffffad7224 */ /* 0x000fe200078e00e9 */
[----:B------:R-:W2:Y:S01]  /*9410*/  LDL.LU R228, [R1+0x27c] ;  /* 0x00027c0001e47983 */ /* 0x000ea20000300800 */
[----:B------:R-:W-:-:S03]  /*9420*/  IMAD.MOV.U32 R172, RZ, RZ, R232 ;  /* 0x000000ffffac7224 */ /* 0x000fc600078e00e8 */
[----:B------:R-:W-:Y:S01]  /*9430*/  STS.U16 [R177+UR8+0x4700], R205 ;  /* 0x004700cdb1007988 */ /* 0x000fe20008000408 */
[----:B------:R-:W-:-:S03]  /*9440*/  IMAD.MOV.U32 R176, RZ, RZ, R178 ;  /* 0x000000ffffb07224 */ /* 0x000fc600078e00b2 */
[----:B------:R-:W-:Y:S01]  /*9450*/  STS.U16 [R177+UR8+0x4b00], R206 ;  /* 0x004b00ceb1007988 */ /* 0x000fe20008000408 */
[----:B------:R-:W-:-:S03]  /*9460*/  IMAD.MOV.U32 R178, RZ, RZ, R240 ;  /* 0x000000ffffb27224 */ /* 0x000fc600078e00f0 */
        /* <DEDUP_REMOVED lines=8> */
[----:B------:R-:W3:Y:S01]  /*94f0*/  LDL.LU R233, [R1+0x278] ;  /* 0x0002780001e97983 */ /* 0x000ee20000300800 */
[----:B------:R-:W-:-:S03]  /*9500*/  IMAD.MOV.U32 R180, RZ, RZ, R234 ;  /* 0x000000ffffb47224 */ /* 0x000fc600078e00ea */
[----:B------:R-:W3:Y:S01]  /*9510*/  LDL.LU R232, [R1+0x274] ;  /* 0x0002740001e87983 */ /* 0x000ee20000300800 */
[----:B0-----:R-:W-:-:S03]  /*9520*/  IMAD.MOV.U32 R177, RZ, RZ, R179 ;  /* 0x000000ffffb17224 */ /* 0x001fc600078e00b3 */
[----:B------:R-:W3:Y:S01]  /*9530*/  LDL.LU R204, [R1+0x170] ;  /* 0x0001700001cc7983 */ /* 0x000ee20000300800 */
[----:B------:R-:W-:-:S03]  /*9540*/  IMAD.MOV.U32 R179, RZ, RZ, R241 ;  /* 0x000000ffffb37224 */ /* 0x000fc600078e00f1 */
[----:B------:R-:W3:Y:S04]  /*9550*/  LDL.LU R241, [R1+0x270] ;  /* 0x0002700001f17983 */ /* 0x000ee80000300800 */
[----:B------:R-:W3:Y:S04]  /*9560*/  LDL.LU R240, [R1+0x26c] ;  /* 0x00026c0001f07983 */ /* 0x000ee80000300800 */
[----:B------:R-:W3:Y:S01]  /*9570*/  LDL.LU R234, [R1+0x268] ;  /* 0x0002680001ea7983 */ /* 0x000ee20000300800 */
[----:B----4-:R-:W-:Y:S02]  /*9580*/  IMAD.MOV.U32 R183, RZ, RZ, R237 ;  /* 0x000000ffffb77224 */ /* 0x010fe400078e00ed */
[----:B------:R-:W-:Y:S01]  /*9590*/  IMAD.MOV.U32 R187, RZ, RZ, R249 ;  /* 0x000000ffffbb7224 */ /* 0x000fe200078e00f9 */
[----:B------:R-:W4:Y:S01]  /*95a0*/  LDL.LU R237, [R1+0x264] ;  /* 0x0002640001ed7983 */ /* 0x000f220000300800 */
[----:B------:R-:W-:-:S02]  /*95b0*/  IMAD.MOV.U32 R181, RZ, RZ, R184 ;  /* 0x000000ffffb57224 */ /* 0x000fc400078e00b8 */
[----:B------:R-:W-:Y:S02]  /*95c0*/  IMAD.MOV.U32 R184, RZ, RZ, R186 ;  /* 0x000000ffffb87224 */ /* 0x000fe400078e00ba */
[----:B------:R-:W-:Y:S02]  /*95d0*/  IMAD.MOV.U32 R152, RZ, RZ, R4 ;  /* 0x000000ffff987224 */ /* 0x000fe400078e0004 */
[----:B------:R-:W-:Y:S02]  /*95e0*/  IMAD.MOV.U32 R153, RZ, RZ, R212 ;  /* 0x000000ffff997224 */ /* 0x000fe400078e00d4 */
[----:B------:R-:W-:Y:S02]  /*95f0*/  IMAD.MOV.U32 R195, RZ, RZ, R243 ;  /* 0x000000ffffc37224 */ /* 0x000fe400078e00f3 */
[----:B------:R-:W-:Y:S02]  /*9600*/  IMAD.MOV.U32 R203, RZ, RZ, R236 ;  /* 0x000000ffffcb7224 */ /* 0x000fe400078e00ec */
[----:B------:R-:W-:Y:S01]  /*9610*/  IMAD.MOV.U32 R202, RZ, RZ, R0 ;  /* 0x000000ffffca7224 */ /* 0x000fe200078e0000 */
[----:B------:R-:W-:Y:S01]  /*9620*/  LOP3.LUT R175, R175, R174, RZ, 0x3c, !PT ;  /* 0x000000aeafaf7212 */ /* 0x000fe200078e3cff */
[----:B--2---:R-:W-:Y:S01]  /*9630*/  IMAD.MOV.U32 R182, RZ, RZ, R228 ;  /* 0x000000ffffb67224 */ /* 0x004fe200078e00e4 */
[----:B------:R0:W-:Y:S06]  /*9640*/  MEMBAR.ALL.CTA ;  /* 0x0000000000007992 */ /* 0x0001ec0000008000 */
[----:B0-----:R-:W0:Y:S01]  /*9650*/  FENCE.VIEW.ASYNC.S ;  /* 0x00000000000073c6 */ /* 0x001e220000000000 */
[----:B------:R-:W-:-:S03]  /*9660*/  IMAD.MOV.U32 R186, RZ, RZ, R227 ;  /* 0x000000ffffba7224 */ /* 0x000fc600078e00e3 */
[----:B------:R-:W2:Y:S01]  /*9670*/  LDL.LU R228, [R1+0x260] ;  /* 0x0002600001e47983 */ /* 0x000ea20000300800 */
[----:B------:R-:W-:-:S03]  /*9680*/  IMAD.MOV.U32 R189, RZ, RZ, R226 ;  /* 0x000000ffffbd7224 */ /* 0x000fc600078e00e2 */
[----:B------:R-:W2:Y:S01]  /*9690*/  LDL.LU R249, [R1+0x25c] ;  /* 0x00025c0001f97983 */ /* 0x000ea20000300800 */
[----:B------:R-:W-:-:S03]  /*96a0*/  IMAD.MOV.U32 R188, RZ, RZ, R235 ;  /* 0x000000ffffbc7224 */ /* 0x000fc600078e00eb */
[----:B------:R-:W2:Y:S04]  /*96b0*/  LDL.LU R227, [R1+0x258] ;  /* 0x0002580001e37983 */ /* 0x000ea80000300800 */
[----:B------:R-:W2:Y:S04]  /*96c0*/  LDL.LU R226, [R1+0x254] ;  /* 0x0002540001e27983 */ /* 0x000ea80000300800 */
[----:B------:R-:W2:Y:S01]  /*96d0*/  LDL.LU R235, [R1+0x250] ;  /* 0x0002500001eb7983 */ /* 0x000ea20000300800 */
[----:B---3--:R-:W-:Y:S02]  /*96e0*/  IMAD.MOV.U32 R191, RZ, RZ, R234 ;  /* 0x000000ffffbf7224 */ /* 0x008fe400078e00ea */
[----:B----4-:R-:W-:Y:S01]  /*96f0*/  IMAD.MOV.U32 R193, RZ, RZ, R237 ;  /* 0x000000ffffc17224 */ /* 0x010fe200078e00ed */
[----:B------:R-:W3:Y:S04]  /*9700*/  LDL.LU R234, [R1+0x24c] ;  /* 0x00024c0001ea7983 */ /* 0x000ee80000300800 */
[----:B------:R-:W4:Y:S01]  /*9710*/  LDL.LU R237, [R1+0x248] ;  /* 0x0002480001ed7983 */ /* 0x000f220000300800 */
[----:B------:R-:W-:-:S02]  /*9720*/  IMAD.MOV.U32 R211, RZ, RZ, R217 ;  /* 0x000000ffffd37224 */ /* 0x000fc400078e00d9 */
[----:B------:R-:W-:Y:S02]  /*9730*/  IMAD.MOV.U32 R207, RZ, RZ, R209 ;  /* 0x000000ffffcf7224 */ /* 0x000fe400078e00d1 */
[----:B------:R-:W-:Y:S02]  /*9740*/  IMAD.MOV.U32 R190, RZ, RZ, R250 ;  /* 0x000000ffffbe7224 */ /* 0x000fe400078e00fa */
[----:B------:R-:W-:Y:S02]  /*9750*/  IMAD.MOV.U32 R192, RZ, RZ, R251 ;  /* 0x000000ffffc07224 */ /* 0x000fe400078e00fb */
[----:B------:R-:W-:Y:S02]  /*9760*/  IMAD.MOV.U32 R206, RZ, RZ, R5 ;  /* 0x000000ffffce7224 */ /* 0x000fe400078e0005 */
[----:B------:R-:W-:Y:S02]  /*9770*/  IMAD.MOV.U32 R214, RZ, RZ, R9 ;  /* 0x000000ffffd67224 */ /* 0x000fe400078e0009 */
        /* <DEDUP_REMOVED lines=9> */
[----:B------:R-:W-:Y:S01]  /*9810*/  IMAD.MOV.U32 R205, RZ, RZ, R245 ;  /* 0x000000ffffcd7224 */ /* 0x000fe200078e00f5 */
[----:B------:R-:W-:Y:S01]  /*9820*/  LOP3.LUT R174, R175, R174, RZ, 0x3c, !PT ;  /* 0x000000aeafae7212 */ /* 0x000fe200078e3cff */
[----:B------:R-:W-:Y:S01]  /*9830*/  IMAD.MOV.U32 R217, RZ, RZ, R223 ;  /* 0x000000ffffd97224 */ /* 0x000fe200078e00df */
[----:B0-----:R-:W-:Y:S01]  /*9840*/  BAR.SYNC.DEFER_BLOCKING 0x0 ;  /* 0x0000000000007b1d */ /* 0x001fe20000010000 */
[----:B------:R-:W-:Y:S02]  /*9850*/  IMAD.MOV.U32 R209, RZ, RZ, R215 ;  /* 0x000000ffffd17224 */ /* 0x000fe400078e00d7 */
[----:B------:R-:W-:-:S02]  /*9860*/  IMAD.MOV.U32 R223, RZ, RZ, R222 ;  /* 0x000000ffffdf7224 */ /* 0x000fc400078e00de */
[----:B------:R-:W-:Y:S02]  /*9870*/  IMAD.MOV.U32 R215, RZ, RZ, R216 ;  /* 0x000000ffffd77224 */ /* 0x000fe400078e00d8 */
[----:B------:R-:W-:Y:S02]  /*9880*/  IMAD.MOV.U32 R222, RZ, RZ, R11 ;  /* 0x000000ffffde7224 */ /* 0x000fe400078e000b */
[----:B------:R-:W-:Y:S01]  /*9890*/  IMAD.MOV.U32 R216, RZ, RZ, R10 ;  /* 0x000000ffffd87224 */ /* 0x000fe200078e000a */
[----:B------:R-:W3:Y:S04]  /*98a0*/  LDL.LU R11, [R1+0xf0] ;  /* 0x0000f000010b7983 */ /* 0x000ee80000300800 */
        /* <DEDUP_REMOVED lines=9> */
[----:B------:R-:W3:Y:S01]  /*9940*/  LDL.LU R7, [R1+0x108] ;  /* 0x0001080001077983 */ /* 0x000ee20000300800 */
[----:B------:R-:W-:-:S03]  /*9950*/  IMAD.MOV.U32 R218, RZ, RZ, R12 ;  /* 0x000000ffffda7224 */ /* 0x000fc600078e000c */
[----:B------:R-:W3:Y:S04]  /*9960*/  LDL.LU R6, [R1+0x1c0] ;  /* 0x0001c00001067983 */ /* 0x000ee80000300800 */
[----:B------:R-:W3:Y:S04]  /*9970*/  LDL.LU R3, [R1+0x10c] ;  /* 0x00010c0001037983 */ /* 0x000ee80000300800 */
[----:B------:R-:W3:Y:S04]  /*9980*/  LDL.LU R2, [R1+0x1c4] ;  /* 0x0001c40001027983 */ /* 0x000ee80000300800 */
[----:B------:R-:W3:Y:S04]  /*9990*/  LDL.LU R13, [R1+0x110] ;  /* 0x00011000010d7983 */ /* 0x000ee80000300800 */
[----:B------:R-:W3:Y:S04]  /*99a0*/  LDL.LU R12, [R1+0x1c8] ;  /* 0x0001c800010c7983 */ /* 0x000ee80000300800 */
[----:B------:R-:W3:Y:S04]  /*99b0*/  LDL.LU R20, [R1+0x114] ;  /* 0x0001140001147983 */ /* 0x000ee80000300800 */
[----:B------:R-:W3:Y:S01]  /*99c0*/  LDL.LU R21, [R1+0x1cc] ;  /* 0x0001cc0001157983 */ /* 0x000ee20000300800 */
[----:B--2---:R-:W-:-:S03]  /*99d0*/  IMAD.MOV.U32 R199, RZ, RZ, R228 ;  /* 0x000000ffffc77224 */ /* 0x004fc600078e00e4 */
[----:B------:R-:W2:Y:S04]  /*99e0*/  LDL.LU R243, [R1+0x244] ;  /* 0x0002440001f37983 */ /* 0x000ea80000300800 */
[----:B------:R-:W2:Y:S04]  /*99f0*/  LDL.LU R242, [R1+0x240] ;  /* 0x0002400001f27983 */ /* 0x000ea80000300800 */
[----:B------:R-:W2:Y:S04]  /*9a00*/  LDL.LU R248, [R1+0x23c] ;  /* 0x00023c0001f87983 */ /* 0x000ea80000300800 */
[----:B------:R-:W2:Y:S04]  /*9a10*/  LDL.LU R229, [R1+0x238] ;  /* 0x0002380001e57983 */ /* 0x000ea80000300800 */
[----:B------:R-:W2:Y:S01]  /*9a20*/  LDL.LU R228, [R1+0x234] ;  /* 0x0002340001e47983 */ /* 0x000ea20000300800 */
[----:B----4-:R-:W-:-:S03]  /*9a30*/  IMAD.MOV.U32 R201, RZ, RZ, R237 ;  /* 0x000000ffffc97224 */ /* 0x010fc600078e00ed */
[----:B------:R-:W4:Y:S04]  /*9a40*/  LDL.LU R237, [R1+0x230] ;  /* 0x0002300001ed7983 */ /* 0x000f280000300800 */
[----:B------:R-:W4:Y:S04]  /*9a50*/  LDL.LU R236, [R1+0x22c] ;  /* 0x00022c0001ec7983 */ /* 0x000f280000300800 */
[----:B------:R-:W4:Y:S01]  /*9a60*/  LDL.LU R0, [R1+0x228] ;  /* 0x0002280001007983 */ /* 0x000f220000300800 */
[----:B------:R-:W-:-:S03]  /*9a70*/  IMAD.MOV.U32 R204, RZ, RZ, R244 ;  /* 0x000000ffffcc7224 */ /* 0x000fc600078e00f4 */
[----:B------:R-:W4:Y:S04]  /*9a80*/  LDL.LU R245, [R1+0x224] ;  /* 0x0002240001f57983 */ /* 0x000f280000300800 */
[----:B------:R-:W4:Y:S04]  /*9a90*/  LDL.LU R244, [R1+0x220] ;  /* 0x0002200001f47983 */ /* 0x000f280000300800 */
[----:B---3--:R2:W-:Y:S02]  /*9aa0*/  STL.64 [R1+0x20], R10 ;  /* 0x0000200a01007387 */ /* 0x0085e40000100a00 */
[----:B--2---:R-:W-:-:S02]  /*9ab0*/  IMAD.MOV.U32 R11, RZ, RZ, R248 ;  /* 0x000000ffff0b7224 */ /* 0x004fc400078e00f8 */
[----:B------:R-:W2:Y:S01]  /*9ac0*/  LDL.LU R248, [R1+0x21c] ;  /* 0x00021c0001f87983 */ /* 0x000ea20000300800 */
[----:B----4-:R-:W-:-:S03]  /*9ad0*/  IMAD.MOV.U32 R10, RZ, RZ, R0 ;  /* 0x000000ffff0a7224 */ /* 0x010fc600078e0000 */
[----:B------:R-:W3:Y:S01]  /*9ae0*/  LDL.LU R0, [R1+0x218] ;  /* 0x0002180001007983 */ /* 0x000ee20000300800 */
[----:B------:R-:W-:Y:S02]  /*9af0*/  IMAD.MOV.U32 R198, RZ, RZ, R249 ;  /* 0x000000ffffc67224 */ /* 0x000fe400078e00f9 */
[----:B------:R-:W0:Y:S01]  /*9b00*/  LDC R249, c[0x0][0x23c] ;  /* 0x00008f00fff97b82 */ /* 0x000e220000000800 */
[----:B------:R-:W-:-:S04]  /*9b10*/  LOP3.LUT R21, R21, R20, RZ, 0x3c, !PT ;  /* 0x0000001415157212 */ /* 0x000fc800078e3cff */
[----:B------:R-:W-:-:S04]  /*9b20*/  LOP3.LUT R20, R21, R20, RZ, 0x3c, !PT ;  /* 0x0000001415147212 */ /* 0x000fc800078e3cff */
[----:B------:R-:W-:Y:S02]  /*9b30*/  LOP3.LUT R21, R21, R20, RZ, 0x3c, !PT ;  /* 0x0000001415157212 */ /* 0x000fe400078e3cff */
[----:B------:R-:W-:-:S03]  /*9b40*/  LOP3.LUT R251, R251, R250, RZ, 0x3c, !PT ;  /* 0x000000fafbfb7212 */ /* 0x000fc600078e3cff */
[----:B------:R2:W-:Y:S01]  /*9b50*/  STL.64 [R1+0x68], R20 ;  /* 0x0000681401007387 */ /* 0x0005e20000100a00 */
[----:B------:R-:W-:Y:S02]  /*9b60*/  LOP3.LUT R250, R251, R250, RZ, 0x3c, !PT ;  /* 0x000000fafbfa7212 */ /* 0x000fe400078e3cff */
[----:B------:R-:W-:Y:S01]  /*9b70*/  LOP3.LUT R23, R23, R22, RZ, 0x3c, !PT ;  /* 0x0000001617177212 */ /* 0x000fe200078e3cff */
[----:B0-----:R-:W-:-:S04]  /*9b80*/  IMAD.SHL.U32 R249, R249, 0x40, RZ ;  /* 0x00000040f9f97824 */ /* 0x001fc800078e00ff */
[----:B------:R-:W-:Y:S01]  /*9b90*/  IMAD.WIDE R224, R249, 0x2, R224 ;  /* 0x00000002f9e07825 */ /* 0x000fe200078e02e0 */
[----:B------:R-:W-:-:S03]  /*9ba0*/  LOP3.LUT R251, R251, R250, RZ, 0x3c, !PT ;  /* 0x000000fafbfb7212 */ /* 0x000fc600078e3cff */
[----:B------:R-:W-:Y:S01]  /*9bb0*/  IMAD.WIDE R14, R249, 0x2, R14 ;  /* 0x00000002f90e7825 */ /* 0x000fe200078e020e */
[----:B------:R0:W-:Y:S01]  /*9bc0*/  STL.64 [R1+0x18], R224 ;  /* 0x000018e001007387 */ /* 0x0001e20000100a00 */
[----:B------:R-:W-:Y:S02]  /*9bd0*/  LOP3.LUT R22, R23, R22, RZ, 0x3c, !PT ;  /* 0x0000001617167212 */ /* 0x000fe400078e3cff */
[----:B------:R-:W-:Y:S02]  /*9be0*/  IMAD.WIDE R16, R249, 0x2, R16 ;  /* 0x00000002f9107825 */ /* 0x000fe400078e0210 */
[----:B------:R-:W-:Y:S02]  /*9bf0*/  LOP3.LUT R23, R23, R22, RZ, 0x3c, !PT ;  /* 0x0000001617177212 */ /* 0x000fe400078e3cff */
[----:B--2---:R-:W-:-:S04]  /*9c00*/  IMAD.MOV.U32 R21, RZ, RZ, R248 ;  /* 0x000000ffff157224 */ /* 0x004fc800078e00f8 */
[----:B0-----:R-:W-:Y:S02]  /*9c10*/  IMAD.MOV.U32 R225, RZ, RZ, R21 ;  /* 0x000000ffffe17224 */ /* 0x001fe400078e0015 */
[----:B---3--:R-:W-:-:S04]  /*9c20*/  IMAD.MOV.U32 R20, RZ, RZ, R0 ;  /* 0x000000ffff147224 */ /* 0x008fc800078e0000 */
[----:B------:R-:W-:Y:S02]  /*9c30*/  IMAD.MOV.U32 R224, RZ, RZ, R20 ;  /* 0x000000ffffe07224 */ /* 0x000fe400078e0014 */
[----:B------:R-:W2:Y:S04]  /*9c40*/  LDL.LU.64 R20, [R1+0x210] ;  /* 0x0002100001147983 */ /* 0x000ea80000300a00 */
[----:B------:R0:W-:Y:S04]  /*9c50*/  STL.64 [R1+0x10], R14 ;  /* 0x0000100e01007387 */ /* 0x0001e80000100a00 */
[----:B0-----:R-:W3:Y:S04]  /*9c60*/  LDL.LU.64 R14, [R1+0x20] ;  /* 0x00002000010e7983 */ /* 0x001ee80000300a00 */
[----:B------:R0:W-:Y:S02]  /*9c70*/  STL.64 [R1+0x8], R16 ;  /* 0x0000081001007387 */ /* 0x0001e40000100a00 */
[----:B0-----:R-:W-:-:S02]  /*9c80*/  IMAD.MOV.U32 R16, RZ, RZ, R250 ;  /* 0x000000ffff107224 */ /* 0x001fc400078e00fa */
[----:B------:R-:W-:Y:S02]  /*9c90*/  IMAD.MOV.U32 R17, RZ, RZ, R251 ;  /* 0x000000ffff117224 */ /* 0x000fe400078e00fb */
[----:B------:R-:W-:-:S04]  /*9ca0*/  IMAD.WIDE R250, R249, 0x2, R18 ;  /* 0x00000002f9fa7825 */ /* 0x000fc800078e0212 */
[----:B------:R-:W-:Y:S02]  /*9cb0*/  IMAD.MOV.U32 R18, RZ, RZ, R22 ;  /* 0x000000ffff127224 */ /* 0x000fe400078e0016 */
[----:B------:R-:W-:Y:S02]  /*9cc0*/  IMAD.MOV.U32 R19, RZ, RZ, R23 ;  /* 0x000000ffff137224 */ /* 0x000fe400078e0017 */
[----:B------:R-:W4:Y:S04]  /*9cd0*/  LDL.LU.64 R22, [R1+0x208] ;  /* 0x0002080001167983 */ /* 0x000f280000300a00 */
[----:B------:R0:W-:Y:S04]  /*9ce0*/  STL.64 [R1+0x1e8], R250 ;  /* 0x0001e8fa01007387 */ /* 0x0001e80000100a00 */
[----:B0-----:R-:W2:Y:S04]  /*9cf0*/  LDL.LU.64 R250, [R1+0x8] ;  /* 0x0000080001fa7983 */ /* 0x001ea80000300a00 */
[----:B--2---:R0:W-:Y:S04]  /*9d00*/  STL.64 [R1+0x1f0], R250 ;  /* 0x0001f0fa01007387 */ /* 0x0041e80000100a00 */
[----:B0-----:R-:W2:Y:S04]  /*9d10*/  LDL.LU.64 R250, [R1+0x10] ;  /* 0x0000100001fa7983 */ /* 0x001ea80000300a00 */
[----:B--2---:R0:W-:Y:S04]  /*9d20*/  STL.64 [R1+0x1f8], R250 ;  /* 0x0001f8fa01007387 */ /* 0x0041e80000100a00 */
[----:B0-----:R-:W2:Y:S04]  /*9d30*/  LDL.LU.64 R250, [R1+0x18] ;  /* 0x0000180001fa7983 */ /* 0x001ea80000300a00 */
[----:B--2---:R0:W-:Y:S02]  /*9d40*/  STL.64 [R1+0x200], R250 ;  /* 0x000200fa01007387 */ /* 0x0041e40000100a00 */
[----:B0-----:R-:W-:-:S02]  /*9d50*/  IMAD.MOV.U32 R250, RZ, RZ, R224 ;  /* 0x000000fffffa7224 */ /* 0x001fc400078e00e0 */
[----:B------:R-:W-:Y:S02]  /*9d60*/  IMAD.MOV.U32 R251, RZ, RZ, R225 ;  /* 0x000000fffffb7224 */ /* 0x000fe400078e00e1 */
[----:B------:R-:W-:Y:S02]  /*9d70*/  IMAD.MOV.U32 R224, RZ, RZ, R2 ;  /* 0x000000ffffe07224 */ /* 0x000fe400078e0002 */
[----:B------:R-:W-:Y:S02]  /*9d80*/  IMAD.MOV.U32 R225, RZ, RZ, R3 ;  /* 0x000000ffffe17224 */ /* 0x000fe400078e0003 */
[----:B------:R-:W-:-:S04]  /*9d90*/  IMAD.WIDE R2, R249, 0x2, R20 ;  /* 0x00000002f9027825 */ /* 0x000fc800078e0214 */
[----:B------:R-:W-:Y:S02]  /*9da0*/  IMAD.MOV.U32 R20, RZ, RZ, R4 ;  /* 0x000000ffff147224 */ /* 0x000fe400078e0004 */
[----:B------:R-:W-:Y:S02]  /*9db0*/  IMAD.MOV.U32 R21, RZ, RZ, R5 ;  /* 0x000000ffff157224 */ /* 0x000fe400078e0005 */
[----:B----4-:R-:W-:-:S04]  /*9dc0*/  IMAD.WIDE R4, R249, 0x2, R22 ;  /* 0x00000002f9047825 */ /* 0x010fc800078e0216 */
[----:B------:R-:W-:Y:S02]  /*9dd0*/  IMAD.MOV.U32 R22, RZ, RZ, R6 ;  /* 0x000000ffff167224 */ /* 0x000fe400078e0006 */
[----:B------:R-:W-:Y:S02]  /*9de0*/  IMAD.MOV.U32 R23, RZ, RZ, R7 ;  /* 0x000000ffff177224 */ /* 0x000fe400078e0007 */
[----:B------:R-:W-:-:S04]  /*9df0*/  IMAD.WIDE R6, R249, 0x2, R152 ;  /* 0x00000002f9067825 */ /* 0x000fc800078e0298 */
        /* <DEDUP_REMOVED lines=9> */
[----:B---3--:R-:W-:Y:S02]  /*9e90*/  IMAD.MOV.U32 R210, RZ, RZ, R14 ;  /* 0x000000ffffd27224 */ /* 0x008fe400078e000e */
        /* <DEDUP_REMOVED lines=57> */
[----:B------:R-:W-:Y:S02]  /*a230*/  IMAD.WIDE R226, R249, 0x2, R246 ;  /* 0x00000002f9e27825 */ /* 0x000fe400078e02f6 */
[----:B------:R-:W2:Y:S01]  /*a240*/  LDL.LU.64 R246, [R1+0x68] ;  /* 0x0000680001f67983 */ /* 0x000ea20000300a00 */
[----:B------:R-:W-:Y:S01]  /*a250*/  LOP3.LUT R175, R175, R174, RZ, 0x3c, !PT ;  /* 0x000000aeafaf7212 */ /* 0x000fe200078e3cff */
[----:B------:R-:W-:-:S04]  /*a260*/  IMAD.WIDE R154, R249, 0x2, R154 ;  /* 0x00000002f99a7825 */ /* 0x000fc800078e029a */
        /* <DEDUP_REMOVED lines=34> */
[----:B--2---:R-:W-:-:S04]  /*a490*/  IMAD.WIDE R246, R249, 0x2, R246 ;  /* 0x00000002f9f67825 */ /* 0x004fc800078e02f6 */
[----:B------:R-:W-:Y:S02]  /*a4a0*/  IMAD.WIDE R248, R249, 0x2, R250 ;  /* 0x00000002f9f87825 */ /* 0x000fe400078e02fa */
[----:B------:R-:W2:Y:S04]  /*a4b0*/  LDL.LU.64 R250, [R1+0x200] ;  /* 0x0002000001fa7983 */ /* 0x000ea80000300a00 */
[----:B--2---:R0:W-:Y:S01]  /*a4c0*/  STL [R1+0x18], R250 ;  /* 0x000018fa01007387 */ /* 0x0041e20000100800 */
[----:B------:R-:W-:-:S03]  /*a4d0*/  IMAD.MOV.U32 R0, RZ, RZ, R251 ;  /* 0x000000ffff007224 */ /* 0x000fc600078e00fb */
[----:B0-----:R-:W2:Y:S01]  /*a4e0*/  LDL.LU.64 R250, [R1+0x1f8] ;  /* 0x0001f80001fa7983 */ /* 0x001ea20000300a00 */
[----:B------:R-:W-:Y:S01]  /*a4f0*/  WARPGROUP.ARRIVE ;  /* 0x00000000000079c5 */ /* 0x000fe20000000000 */
[----:B------:R-:W-:-:S05]  /*a500*/  UMOV UR13, 0x40000040 ;  /* 0x40000040000d7882 */ /* 0x000fca0000000000 */
[----:B------:R-:W-:-:S12]  /*a510*/  HGMMA.64x128x16.F32.BF16 R88, gdesc[UR12].tnspA, R88 ;  /* 0x21e000000c5879f0 */ /* 0x000fd80008701858 */
[----:B------:R-:W-:Y:S01]  /*a520*/  HGMMA.64x128x16.F32.BF16 R88, gdesc[UR4].tnspA, R88 ;  /* 0x21e00000045879f0 */ /* 0x000fe20008701858 */
[----:B------:R-:W-:-:S11]  /*a530*/  UMOV UR34, UR14 ;  /* 0x0000000e00227c82 */ /* 0x000fd60008000000 */
[----:B------:R-:W-:Y:S01]  /*a540*/  HGMMA.64x128x16.F32.BF16 R88, gdesc[UR40].tnspA, R88 ;  /* 0x21e00000285879f0 */ /* 0x000fe20008701858 */
[----:B--2---:R-:W-:Y:S04]  /*a550*/  STL [R1+0x10], R250 ;  /* 0x000010fa01007387 */ /* 0x004fe80000100800 */
[----:B------:R0:W-:Y:S02]  /*a560*/  STL [R1+0x1c], R0 ;  /* 0x00001c0001007387 */ /* 0x0001e40000100800 */
[----:B0-----:R-:W-:Y:S02]  /*a570*/  IMAD.MOV.U32 R0, RZ, RZ, R251 ;  /* 0x000000ffff007224 */ /* 0x001fe400078e00fb */
[----:B------:R-:W2:Y:S01]  /*a580*/  LDL.LU.64 R250, [R1+0x1f0] ;  /* 0x0001f00001fa7983 */ /* 0x000ea20000300a00 */
[----:B------:R-:W-:-:S02]  /*a590*/  UMOV UR35, UR15 ;  /* 0x0000000f00237c82 */ /* 0x000fc40008000000 */
[----:B------:R-:W-:-:S12]  /*a5a0*/  HGMMA.64x128x16.F32.BF16 R88, gdesc[UR36].tnspA, R88 ;  /* 0x21e00000245879f0 */ /* 0x000fd80008701858 */
[----:B------:R-:W-:Y:S01]  /*a5b0*/  HGMMA.64x128x16.F32.BF16 R24, gdesc[UR32].tnspA, R24 ;  /* 0x21e00000201879f0 */ /* 0x000fe20008701818 */
[----:B--2---:R-:W-:Y:S04]  /*a5c0*/  STL [R1+0x8], R250 ;  /* 0x000008fa01007387 */ /* 0x004fe80000100800 */
[----:B------:R0:W-:Y:S02]  /*a5d0*/  STL [R1+0x14], R0 ;  /* 0x0000140001007387 */ /* 0x0001e40000100800 */
[----:B0-----:R-:W-:Y:S02]  /*a5e0*/  IMAD.MOV.U32 R0, RZ, RZ, R251 ;  /* 0x000000ffff007224 */ /* 0x001fe400078e00fb */
[----:B------:R-:W2:Y:S01]  /*a5f0*/  LDL.LU.64 R250, [R1+0x1e8] ;  /* 0x0001e80001fa7983 */ /* 0x000ea20000300a00 */
[----:B------:R-:W-:Y:S01]  /*a600*/  UMOV UR30, UR6 ;  /* 0x00000006001e7c82 */ /* 0x000fe20008000000 */
[----:B------:R-:W-:-:S02]  /*a610*/  UMOV UR31, UR7 ;  /* 0x00000007001f7c82 */ /* 0x000fc40008000000 */
[----:B------:R-:W-:Y:S01]  /*a620*/  HGMMA.64x128x16.F32.BF16 R24, gdesc[UR28].tnspA, R24 ;  /* 0x21e000001c1879f0 */ /* 0x000fe20008701818 */
[----:B------:R-:W-:Y:S01]  /*a630*/  UMOV UR26, UR42 ;  /* 0x0000002a001a7c82 */ /* 0x000fe20008000000 */
[----:B------:R-:W-:-:S10]  /*a640*/  UMOV UR27, UR43 ;  /* 0x0000002b001b7c82 */ /* 0x000fd40008000000 */
[----:B------:R-:W-:Y:S01]  /*a650*/  HGMMA.64x128x16.F32.BF16 R24, gdesc[UR24].tnspA, R24 ;  /* 0x21e00000181879f0 */ /* 0x000fe20008701818 */
[----:B--2---:R-:W-:Y:S04]  /*a660*/  STL [R1], R250 ;  /* 0x000000fa01007387 */ /* 0x004fe80000100800 */
[----:B------:R0:W-:Y:S02]  /*a670*/  STL [R1+0xc], R0 ;  /* 0x00000c0001007387 */ /* 0x0001e40000100800 */
[----:B0-----:R-:W-:Y:S02]  /*a680*/  IMAD.MOV.U32 R0, RZ, RZ, R251 ;  /* 0x000000ffff007224 */ /* 0x001fe400078e00fb */
[----:B------:R-:W2:Y:S04]  /*a690*/  LDL.LU.64 R250, [R1+0x1e0] ;  /* 0x0001e00001fa7983 */ /* 0x000ea80000300a00 */
[----:B------:R0:W-:Y:S04]  /*a6a0*/  STL [R1+0x20], R0 ;  /* 0x0000200001007387 */ /* 0x0001e80000100800 */
[----:B0-----:R0:W5:Y:S04]  /*a6b0*/  LDL.LU R0, [R1+0x1dc] ;  /* 0x0001dc0001007983 */ /* 0x0011680000300800 */
[----:B------:R-:W-:Y:S04]  /*a6c0*/  STL [R1+0x24], R3 ;  /* 0x0000240301007387 */ /* 0x000fe80000100800 */
[----:B------:R1:W-:Y:S04]  /*a6d0*/  STL [R1+0x28], R5 ;  /* 0x0000280501007387 */ /* 0x0003e80000100800 */
[----:B------:R3:W-:Y:S04]  /*a6e0*/  STL [R1+0x2c], R7 ;  /* 0x00002c0701007387 */ /* 0x0007e80000100800 */
[----:B------:R4:W-:Y:S04]  /*a6f0*/  STL [R1+0x30], R9 ;  /* 0x0000300901007387 */ /* 0x0009e80000100800 */
[----:B------:R0:W-:Y:S04]  /*a700*/  STL [R1+0x34], R11 ;  /* 0x0000340b01007387 */ /* 0x0001e80000100800 */
[----:B------:R0:W-:Y:S04]  /*a710*/  STL [R1+0x38], R13 ;  /* 0x0000380d01007387 */ /* 0x0001e80000100800 */
[----:B------:R-:W-:Y:S04]  /*a720*/  STL [R1+0x3c], R15 ;  /* 0x00003c0f01007387 */ /* 0x000fe80000100800 */
        /* <DEDUP_REMOVED lines=56> */
[----:B------:R-:W-:Y:S01]  /*aab0*/  STL [R1+0xc0], R205 ;  /* 0x0000c0cd01007387 */ /* 0x000fe20000100800 */
[----:B-1----:R-:W-:-:S03]  /*aac0*/  IMAD.MOV.U32 R5, RZ, RZ, R8 ;  /* 0x000000ffff057224 */ /* 0x002fc600078e0008 */
[----:B------:R-:W-:Y:S01]  /*aad0*/  STL [R1+0x17c], R206 ;  /* 0x00017cce01007387 */ /* 0x000fe20000100800 */
[----:B------:R-:W-:-:S03]  /*aae0*/  IMAD.MOV.U32 R8, RZ, RZ, R14 ;  /* 0x000000ffff087224 */ /* 0x000fc600078e000e */
[----:B------:R-:W-:Y:S04]  /*aaf0*/  STL [R1+0xc4], R207 ;  /* 0x0000c4cf01007387 */ /* 0x000fe80000100800 */
[----:B------:R-:W-:Y:S04]  /*ab00*/  STL [R1+0x180], R208 ;  /* 0x000180d001007387 */ /* 0x000fe80000100800 */
[----:B------:R-:W-:Y:S04]  /*ab10*/  STL [R1+0xc8], R209 ;  /* 0x0000c8d101007387 */ /* 0x000fe80000100800 */
[----:B------:R-:W-:Y:S04]  /*ab20*/  STL [R1+0x184], R210 ;  /* 0x000184d201007387 */ /* 0x000fe80000100800 */
[----:B------:R-:W2:Y:S01]  /*ab30*/  LDL.LU R14, [R1+0x1d4] ;  /* 0x0001d400010e7983 */ /* 0x000ea20000300800 */
[----:B------:R-:W-:Y:S01]  /*ab40*/  UMOV UR22, UR38 ;  /* 0x0000002600167c82 */ /* 0x000fe20008000000 */
[----:B------:R-:W-:-:S02]  /*ab50*/  UMOV UR23, UR39 ;  /* 0x0000002700177c82 */ /* 0x000fc40008000000 */
[----:B------:R-:W-:Y:S01]  /*ab60*/  HGMMA.64x128x16.F32.BF16 R24, gdesc[UR20].tnspA, R24, gsb0 ;  /* 0x21e00000141879f0 */ /* 0x000fe20008001818 */
        /* <DEDUP_REMOVED lines=32> */
[----:B------:R-:W-:-:S02]  /*ad70*/  IMAD.MOV.U32 R3, RZ, RZ, R4 ;  /* 0x000000ffff037224 */ /* 0x000fc400078e0004 */
[----:B------:R-:W-:Y:S02]  /*ad80*/  IMAD.MOV.U32 R4, RZ, RZ, R6 ;  /* 0x000000ffff047224 */ /* 0x000fe400078e0006 */
[----:B------:R-:W-:Y:S02]  /*ad90*/  IMAD.MOV.U32 R6, RZ, RZ, R10 ;  /* 0x000000ffff067224 */ /* 0x000fe400078e000a */
[----:B---3--:R-:W-:Y:S01]  /*ada0*/  IMAD.MOV.U32 R7, RZ, RZ, R12 ;  /* 0x000000ffff077224 */ /* 0x008fe200078e000c */
[----:B------:R-:W-:Y:S02]  /*adb0*/  WARPGROUP.DEPBAR.LE gsb0, 0x0 ;  /* 0x00008000000079c5 */ /* 0x000fe40000010000 */
[----:B----4-:R-:W-:Y:S02]  /*adc0*/  IMAD.MOV.U32 R9, RZ, RZ, R16 ;  /* 0x000000ffff097224 */ /* 0x010fe400078e0010 */
[----:B------:R-:W-:Y:S02]  /*add0*/  IMAD.MOV.U32 R10, RZ, RZ, R18 ;  /* 0x000000ffff0a7224 */ /* 0x000fe400078e0012 */
[----:B0-----:R-:W-:-:S02]  /*ade0*/  IMAD.MOV.U32 R11, RZ, RZ, R20 ;  /* 0x000000ffff0b7224 */ /* 0x001fc400078e0014 */
[----:B------:R-:W-:Y:S02]  /*adf0*/  IMAD.MOV.U32 R12, RZ, RZ, R22 ;  /* 0x000000ffff0c7224 */ /* 0x000fe400078e0016 */
[----:B------:R-:W-:Y:S02]  /*ae00*/  IMAD.MOV.U32 R13, RZ, RZ, R152 ;  /* 0x000000ffff0d7224 */ /* 0x000fe400078e0098 */
[----:B--2---:R-:W-:Y:S02]  /*ae10*/  VIADD R250, R250, 0xffffffc0 ;  /* 0xffffffc0fafa7836 */ /* 0x004fe40000000000 */
[----:B------:R-:W-:-:S05]  /*ae20*/  VIADD R14, R14, 0xffffffff ;  /* 0xffffffff0e0e7836 */ /* 0x000fca0000000000 */
[----:B------:R-:W-:Y:S01]  /*ae30*/  ISETP.NE.U32.AND P0, PT, R14, RZ, PT ;  /* 0x000000ff0e00720c */ /* 0x000fe20003f05070 */
[----:B------:R-:W-:Y:S04]  /*ae40*/  STL [R1+0x1d4], R14 ;  /* 0x0001d40e01007387 */ /* 0x000fe80000100800 */
[----:B------:R-:W-:Y:S04]  /*ae50*/  STL [R1+0x10c], R243 ;  /* 0x00010cf301007387 */ /* 0x000fe80000100800 */
[----:B------:R-:W-:Y:S04]  /*ae60*/  STL [R1+0x1c8], R244 ;  /* 0x0001c8f401007387 */ /* 0x000fe80000100800 */
[----:B------:R-:W-:Y:S04]  /*ae70*/  STL [R1+0x110], R245 ;  /* 0x000110f501007387 */ /* 0x000fe80000100800 */
[----:B------:R-:W-:Y:S04]  /*ae80*/  STL [R1+0x1cc], R246 ;  /* 0x0001ccf601007387 */ /* 0x000fe80000100800 */
[----:B------:R-:W-:Y:S04]  /*ae90*/  STL [R1+0x114], R247 ;  /* 0x000114f701007387 */ /* 0x000fe80000100800 */
[----:B------:R0:W-:Y:S02]  /*aea0*/  STL [R1+0x1d0], R248 ;  /* 0x0001d0f801007387 */ /* 0x0001e40000100800 */
[----:B0-----:R-:W-:Y:S01]  /*aeb0*/  IMAD.MOV.U32 R248, RZ, RZ, R249 ;  /* 0x000000fffff87224 */ /* 0x001fe200078e00f9 */
[----:B------:R-:W-:Y:S06]  /*aec0*/  @P0 BRA `(.L_x_1) ;  /* 0xffffffa4002c0947 */ /* 0x000fec000383ffff */
[----:B------:R-:W-:Y:S02]  /*aed0*/  F2FP.BF16.F32.PACK_AB R67, R67, R66 ;  /* 0x000000424343723e */ /* 0x000fe400000010ff */
[----:B------:R-:W-:Y:S02]  /*aee0*/  F2FP.BF16.F32.PACK_AB R66, R65, R64 ;  /* 0x000000404142723e */ /* 0x000fe400000010ff */
[----:B------:R-:W-:Y:S02]  /*aef0*/  F2FP.BF16.F32.PACK_AB R64, R129, R128 ;  /* 0x000000808140723e */ /* 0x000fe400000010ff */
[----:B------:R-:W-:Y:S02]  /*af00*/  F2FP.BF16.F32.PACK_AB R87, R87, R86 ;  /* 0x000000565757723e */ /* 0x000fe400000010ff */
[----:B------:R-:W-:Y:S02]  /*af10*/  F2FP.BF16.F32.PACK_AB R83, R83, R82 ;  /* 0x000000525353723e */ /* 0x000fe400000010ff */
[----:B------:R-:W-:-:S02]  /*af20*/  F2FP.BF16.F32.PACK_AB R79, R79, R78 ;  /* 0x0000004e4f4f723e */ /* 0x000fc400000010ff */
        /* <DEDUP_REMOVED lines=57> */
[----:B------:R-:W-:-:S07]  /*b2c0*/  F2FP.BF16.F32.PACK_AB R24, R89, R88 ;  /* 0x000000585918723e */ /* 0x000fce00000010ff */
.L_x_0:
[----:B------:R-:W2:Y:S01]  /*b2d0*/  LDL.LU R152, [R1+0x1d8] ;  /* 0x0001d80001987983 */ /* 0x000ea20000300800 */
[----:B------:R-:W-:Y:S01]  /*b2e0*/  ULDC.64 UR4, c[0x0][0x228] ;  /* 0x00008a0000047ab9 */ /* 0x000fe20000000a00 */
[C---:B-----5:R-:W-:Y:S01]  /*b2f0*/  VIADD R3, R0.reuse, 0x1 ;  /* 0x0000000100037836 */ /* 0x060fe20000000000 */
[----:B------:R-:W-:Y:S01]  /*b300*/  ULDC.64 UR6, c[0x0][0x220] ;  /* 0x0000880000067ab9 */ /* 0x000fe20000000a00 */
[----:B------:R-:W1:Y:S01]  /*b310*/  S2R R6, SR_TID.X ;  /* 0x0000000000067919 */ /* 0x000e620000002100 */
[----:B------:R-:W-:Y:S01]  /*b320*/  VIADD R7, R0, 0x2 ;  /* 0x0000000200077836 */ /* 0x000fe20000000000 */
[----:B------:R-:W3:Y:S01]  /*b330*/  S2R R4, SR_TID.X ;  /* 0x0000000000047919 */ /* 0x000ee20000002100 */
[----:B-1----:R-:W-:Y:S01]  /*b340*/  IMAD.SHL.U32 R2, R6, 0x10, RZ ;  /* 0x0000001006027824 */ /* 0x002fe200078e00ff */
[----:B---3--:R-:W-:-:S04]  /*b350*/  LOP3.LUT R4, R4, 0x7f, RZ, 0xc0, !PT ;  /* 0x0000007f04047812 */ /* 0x008fc800078ec0ff */
[----:B------:R-:W-:Y:S01]  /*b360*/  LOP3.LUT R2, R2, 0xf0, RZ, 0xc0, !PT ;  /* 0x000000f002027812 */ /* 0x000fe200078ec0ff */
[----:B------:R-:W-:Y:S01]  /*b370*/  BAR.SYNC.DEFER_BLOCKING 0x0 ;  /* 0x0000000000007b1d */ /* 0x000fe20000010000 */
[----:B--2---:R-:W-:-:S05]  /*b380*/  ISETP.GE.AND P0, PT, R152, UR4, PT ;  /* 0x0000000498007c0c */ /* 0x004fca000bf06270 */
[----:B------:R-:W-:Y:S02]  /*b390*/  ULDC UR4, c[0x0][0x22c] ;  /* 0x00008b0000047ab9 */ /* 0x000fe40000000800 */
[----:B------:R-:W-:Y:S01]  /*b3a0*/  ISETP.LT.AND P4, PT, R3, UR4, !P0 ;  /* 0x0000000403007c0c */ /* 0x000fe2000c781270 */
[----:B------:R-:W-:Y:S01]  /*b3b0*/  IMAD.SHL.U32 R3, R6, 0x40, RZ ;  /* 0x0000004006037824 */ /* 0x000fe200078e00ff */
[----:B------:R-:W-:Y:S01]  /*b3c0*/  ULDC UR4, c[0x0][0x22c] ;  /* 0x00008b0000047ab9 */ /* 0x000fe20000000800 */
[----:B------:R-:W-:Y:S01]  /*b3d0*/  ISETP.LT.AND P5, PT, R0, UR5, !P0 ;  /* 0x0000000500007c0c */ /* 0x000fe2000c7a1270 */
[----:B------:R-:W-:Y:S01]  /*b3e0*/  ULDC UR5, c[0x0][0x22c] ;  /* 0x00008b0000057ab9 */ /* 0x000fe20000000800 */
[----:B------:R-:W-:Y:S01]  /*b3f0*/  ISETP.LT.AND P2, PT, R7, UR4, !P0 ;  /* 0x0000000407007c0c */ /* 0x000fe2000c741270 */
[----:B------:R-:W-:Y:S01]  /*b400*/  ULDC UR4, c[0x0][0x22c] ;  /* 0x00008b0000047ab9 */ /* 0x000fe20000000800 */
[----:B------:R-:W-:Y:S01]  /*b410*/  LOP3.LUT R5, R3, 0x400, RZ, 0xc0, !PT ;  /* 0x0000040003057812 */ /* 0x000fe200078ec0ff */
[----:B------:R-:W-:-:S02]  /*b420*/  IMAD.SHL.U32 R3, R6, 0x8, RZ ;  /* 0x0000000806037824 */ /* 0x000fc400078e00ff */
[C---:B------:R-:W-:Y:S01]  /*b430*/  VIADD R6, R0.reuse, 0x3 ;  /* 0x0000000300067836 */ /* 0x040fe20000000000 */
[----:B------:R-:W-:Y:S01]  /*b440*/  IADD3 R2, R5, UR8, R2 ;  /* 0x0000000805027c10 */ /* 0x000fe2000fffe002 */
[----:B------:R-:W-:Y:S01]  /*b450*/  VIADD R5, R0, 0x4 ;  /* 0x0000000400057836 */ /* 0x000fe20000000000 */
[----:B------:R-:W-:Y:S02]  /*b460*/  LOP3.LUT R3, R3, 0x300, RZ, 0xc0, !PT ;  /* 0x0000030003037812 */ /* 0x000fe400078ec0ff */
[----:B------:R-:W-:Y:S01]  /*b470*/  ISETP.LT.AND P1, PT, R6, UR4, !P0 ;  /* 0x0000000406007c0c */ /* 0x000fe2000c721270 */
[----:B------:R-:W-:Y:S02]  /*b480*/  ULDC UR4, c[0x0][0x22c] ;  /* 0x00008b0000047ab9 */ /* 0x000fe40000000800 */
[----:B------:R-:W-:Y:S01]  /*b490*/  IMAD.IADD R92, R3, 0x1, R2 ;  /* 0x00000001035c7824 */ /* 0x000fe200078e0202 */
[----:B------:R-:W-:Y:S02]  /*b4a0*/  LEA R2, R4, UR8, 0x4 ;  /* 0x0000000804027c11 */ /* 0x000fe4000f8e20ff */
[----:B------:R-:W-:Y:S01]  /*b4b0*/  ISETP.LT.AND P3, PT, R5, UR4, !P0 ;  /* 0x0000000405007c0c */ /* 0x000fe2000c761270 */
[----:B------:R-:W-:Y:S01]  /*b4c0*/  ULDC UR4, c[0x0][0x244] ;  /* 0x0000910000047ab9 */ /* 0x000fe20000000800 */
[----:B------:R-:W-:Y:S01]  /*b4d0*/  STSM.16.M88.4 [R92], R24 ;  /* 0x000000185c007844 */ /* 0x000fe20000000200 */
[----:B------:R-:W-:Y:S06]  /*b4e0*/  BAR.SYNC.DEFER_BLOCKING 0x0 ;  /* 0x0000000000007b1d */ /* 0x000fec0000010000 */
[----:B------:R-:W1:Y:S02]  /*b4f0*/  LDS.128 R88, [R2] ;  /* 0x0000000002587984 */ /* 0x000e640000000c00 */
[----:B------:R-:W-:Y:S06]  /*b500*/  BAR.SYNC.DEFER_BLOCKING 0x0 ;  /* 0x0000000000007b1d */ /* 0x000fec0000010000 */
[----:B------:R-:W-:Y:S02]  /*b510*/  STSM.16.M88.4 [R92], R28 ;  /* 0x0000001c5c007844 */ /* 0x000fe40000000200 */
[----:B------:R-:W-:Y:S06]  /*b520*/  BAR.SYNC.DEFER_BLOCKING 0x0 ;  /* 0x0000000000007b1d */ /* 0x000fec0000010000 */
[----:B------:R-:W2:Y:S02]  /*b530*/  LDS.128 R60, [R2] ;  /* 0x00000000023c7984 */ /* 0x000ea40000000c00 */
[----:B------:R-:W-:Y:S06]  /*b540*/  BAR.SYNC.DEFER_BLOCKING 0x0 ;  /* 0x0000000000007b1d */ /* 0x000fec0000010000 */
[----:B------:R-:W-:Y:S02]  /*b550*/  STSM.16.M88.4 [R92], R32 ;  /* 0x000000205c007844 */ /* 0x000fe40000000200 */
[----:B------:R-:W-:Y:S06]  /*b560*/  BAR.SYNC.DEFER_BLOCKING 0x0 ;  /* 0x0000000000007b1d */ /* 0x000fec0000010000 */
[----:B------:R-:W3:Y:S02]  /*b570*/  LDS.128 R56, [R2] ;  /* 0x0000000002387984 */ /* 0x000ee40000000c00 */
[----:B------:R-:W-:Y:S06]  /*b580*/  BAR.SYNC.DEFER_BLOCKING 0x0 ;  /* 0x0000000000007b1d */ /* 0x000fec0000010000 */
[----:B------:R-:W-:Y:S02]  /*b590*/  STSM.16.M88.4 [R92], R36 ;  /* 0x000000245c007844 */ /* 0x000fe40000000200 */
[----:B------:R-:W-:Y:S06]  /*b5a0*/  BAR.SYNC.DEFER_BLOCKING 0x0 ;  /* 0x0000000000007b1d */ /* 0x000fec0000010000 */
[----:B------:R-:W4:Y:S02]  /*b5b0*/  LDS.128 R52, [R2] ;  /* 0x0000000002347984 */ /* 0x000f240000000c00 */
        /* <DEDUP_REMOVED lines=9> */
[----:B------:R0:W-:Y:S02]  /*b650*/  STSM.16.M88.4 [R92], R48 ;  /* 0x000000305c007844 */ /* 0x0001e40000000200 */
[----:B------:R-:W-:Y:S01]  /*b660*/  BAR.SYNC.DEFER_BLOCKING 0x0 ;  /* 0x0000000000007b1d */ /* 0x000fe20000010000 */
[----:B0-----:R-:W-:-:S05]  /*b670*/  IMAD R48, R152, UR4, RZ ;  /* 0x0000000498307c24 */ /* 0x001fca000f8e02ff */
[----:B------:R-:W-:Y:S02]  /*b680*/  ULDC UR4, c[0x0][0x248] ;  /* 0x0000920000047ab9 */ /* 0x000fe40000000800 */
[----:B------:R-:W-:Y:S01]  /*b690*/  IMAD R49, R0, UR4, RZ ;  /* 0x0000000400317c24 */ /* 0x000fe2000f8e02ff */
[----:B------:R-:W-:Y:S01]  /*b6a0*/  LEA R3, P6, R48, UR6, 0x1 ;  /* 0x0000000630037c11 */ /* 0x000fe2000f8c08ff */
[----:B------:R-:W-:-:S03]  /*b6b0*/  ULDC UR6, c[0x0][0x248] ;  /* 0x0000920000067ab9 */ /* 0x000fc60000000800 */
[----:B------:R-:W-:Y:S01]  /*b6c0*/  LEA.HI.X.SX32 R48, R48, UR7, 0x1, P6 ;  /* 0x0000000730307c11 */ /* 0x000fe2000b0f0eff */
[----:B------:R-:W-:Y:S01]  /*b6d0*/  ULDC UR7, c[0x0][0x22c] ;  /* 0x00008b0000077ab9 */ /* 0x000fe20000000800 */
[C---:B------:R-:W-:Y:S01]  /*b6e0*/  LEA R50, P6, R49.reuse, R3, 0x1 ;  /* 0x0000000331327211 */ /* 0x040fe200078c08ff */
[----:B------:R-:W0:Y:S03]  /*b6f0*/  LDS.128 R8, [R2] ;  /* 0x0000000002087984 */ /* 0x000e260000000c00 */
[C---:B------:R-:W-:Y:S01]  /*b700*/  LEA.HI.X.SX32 R51, R49.reuse, R48, 0x1, P6 ;  /* 0x0000003031337211 */ /* 0x040fe200030f0eff */
[----:B------:R-:W-:Y:S06]  /*b710*/  BAR.SYNC.DEFER_BLOCKING 0x0 ;  /* 0x0000000000007b1d */ /* 0x000fec0000010000 */
[----:B------:R-:W-:Y:S02]  /*b720*/  STSM.16.M88.4 [R92], R120 ;  /* 0x000000785c007844 */ /* 0x000fe40000000200 */
[----:B------:R-:W-:Y:S06]  /*b730*/  BAR.SYNC.DEFER_BLOCKING 0x0 ;  /* 0x0000000000007b1d */ /* 0x000fec0000010000 */
[----:B------:R-:W0:Y:S02]  /*b740*/  LDS.128 R4, [R2] ;  /* 0x0000000002047984 */ /* 0x000e240000000c00 */
        /* <DEDUP_REMOVED lines=9> */
[----:B------:R1:W-:Y:S02]  /*b7e0*/  STSM.16.M88.4 [R92], R64 ;  /* 0x000000405c007844 */ /* 0x0003e40000000200 */
[----:B------:R-:W-:Y:S01]  /*b7f0*/  BAR.SYNC.DEFER_BLOCKING 0x0 ;  /* 0x0000000000007b1d */ /* 0x000fe20000010000 */
[----:B-1----:R-:W-:-:S02]  /*b800*/  VIADD R65, R49, UR4 ;  /* 0x0000000431417c36 */ /* 0x002fc40008000000 */
[----:B------:R-:W-:-:S03]  /*b810*/  VIADD R49, R0, 0x5 ;  /* 0x0000000500317836 */ /* 0x000fc60000000000 */
[C---:B------:R-:W-:Y:S01]  /*b820*/  LEA R64, P6, R65.reuse, R3, 0x1 ;  /* 0x0000000341407211 */ /* 0x040fe200078c08ff */
[----:B------:R-:W1:Y:S01]  /*b830*/  LDS.128 R28, [R2] ;  /* 0x00000000021c7984 */ /* 0x000e620000000c00 */
[----:B------:R-:W-:Y:S06]  /*b840*/  BAR.SYNC.DEFER_BLOCKING 0x0 ;  /* 0x0000000000007b1d */ /* 0x000fec0000010000 */
[----:B------:R2:W-:Y:S02]  /*b850*/  STSM.16.M88.4 [R92], R68 ;  /* 0x000000445c007844 */ /* 0x0005e40000000200 */
[----:B------:R-:W-:Y:S01]  /*b860*/  BAR.SYNC.DEFER_BLOCKING 0x0 ;  /* 0x0000000000007b1d */ /* 0x000fe20000010000 */
[C---:B--2---:R-:W-:Y:S01]  /*b870*/  VIADD R68, R65.reuse, UR4 ;  /* 0x0000000441447c36 */ /* 0x044fe20008000000 */
[----:B------:R-:W-:-:S04]  /*b880*/  LEA.HI.X.SX32 R65, R65, R48, 0x1, P6 ;  /* 0x0000003041417211 */ /* 0x000fc800030f0eff */
[----:B------:R-:W-:-:S04]  /*b890*/  LEA R66, P6, R68, R3, 0x1 ;  /* 0x0000000344427211 */ /* 0x000fc800078c08ff */
[C---:B------:R-:W-:Y:S01]  /*b8a0*/  LEA.HI.X.SX32 R67, R68.reuse, R48, 0x1, P6 ;  /* 0x0000003044437211 */ /* 0x040fe200030f0eff */
[----:B------:R-:W-:Y:S01]  /*b8b0*/  VIADD R68, R68, UR4 ;  /* 0x0000000444447c36 */ /* 0x000fe20008000000 */
[----:B------:R-:W2:Y:S03]  /*b8c0*/  LDS.128 R32, [R2] ;  /* 0x0000000002207984 */ /* 0x000ea60000000c00 */
[----:B------:R-:W-:Y:S01]  /*b8d0*/  VIADD R69, R68, UR4 ;  /* 0x0000000444457c36 */ /* 0x000fe20008000000 */
[----:B------:R-:W-:Y:S06]  /*b8e0*/  BAR.SYNC.DEFER_BLOCKING 0x0 ;  /* 0x0000000000007b1d */ /* 0x000fec0000010000 */
[----:B------:R-:W-:Y:S02]  /*b8f0*/  STSM.16.M88.4 [R92], R72 ;  /* 0x000000485c007844 */ /* 0x000fe40000000200 */
[----:B------:R-:W-:Y:S06]  /*b900*/  BAR.SYNC.DEFER_BLOCKING 0x0 ;  /* 0x0000000000007b1d */ /* 0x000fec0000010000 */
[----:B------:R-:W2:Y:S02]  /*b910*/  LDS.128 R36, [R2] ;  /* 0x0000000002247984 */ /* 0x000ea40000000c00 */
        /* <DEDUP_REMOVED lines=11> */
[----:B------:R3:W-:Y:S01]  /*b9d0*/  @P5 STG.E.U16 desc[UR16][R50.64], R88 ;  /* 0x0000005832005986 */ /* 0x0007e2000c101510 */
[----:B------:R-:W-:Y:S01]  /*b9e0*/  ISETP.LT.AND P5, PT, R49, UR5, !P0 ;  /* 0x0000000531007c0c */ /* 0x000fe2000c7a1270 */
[----:B------:R-:W-:Y:S01]  /*b9f0*/  VIADD R49, R0, 0x6 ;  /* 0x0000000600317836 */ /* 0x000fe20000000000 */
[----:B------:R-:W-:Y:S01]  /*ba00*/  ULDC UR5, c[0x0][0x22c] ;  /* 0x00008b0000057ab9 */ /* 0x000fe20000000800 */
[----:B---3--:R-:W-:-:S02]  /*ba10*/  PRMT R51, R88, 0x7632, R51 ;  /* 0x0000763258337816 */ /* 0x008fc40000000033 */
[----:B------:R-:W-:-:S03]  /*ba20*/  LEA R50, P6, R68, R3, 0x1 ;  /* 0x0000000344327211 */ /* 0x000fc600078c08ff */
[----:B------:R3:W-:Y:S01]  /*ba30*/  @P4 STG.E.U16 desc[UR16][R64.64], R51 ;  /* 0x0000003340004986 */ /* 0x0007e2000c101510 */
[----:B------:R-:W-:Y:S01]  /*ba40*/  ISETP.LT.AND P4, PT, R49, UR5, !P0 ;  /* 0x0000000531007c0c */ /* 0x000fe2000c781270 */
[C---:B------:R-:W-:Y:S01]  /*ba50*/  VIADD R49, R0.reuse, 0x7 ;  /* 0x0000000700317836 */ /* 0x040fe20000000000 */
[----:B------:R-:W-:Y:S01]  /*ba60*/  ULDC UR5, c[0x0][0x22c] ;  /* 0x00008b0000057ab9 */ /* 0x000fe20000000800 */
[----:B------:R4:W-:Y:S03]  /*ba70*/  @P2 STG.E.U16 desc[UR16][R66.64], R89 ;  /* 0x0000005942002986 */ /* 0x0009e6000c101510 */
[----:B------:R-:W-:Y:S01]  /*ba80*/  ISETP.LT.AND P2, PT, R49, UR5, !P0 ;  /* 0x0000000531007c0c */ /* 0x000fe2000c741270 */
[----:B------:R-:W-:Y:S01]  /*ba90*/  VIADD R49, R0, 0x8 ;  /* 0x0000000800317836 */ /* 0x000fe20000000000 */
[----:B------:R-:W-:Y:S01]  /*baa0*/  ULDC UR5, c[0x0][0x22c] ;  /* 0x00008b0000057ab9 */ /* 0x000fe20000000800 */
[----:B---3--:R-:W-:Y:S01]  /*bab0*/  LEA.HI.X.SX32 R51, R68, R48, 0x1, P6 ;  /* 0x0000003044337211 */ /* 0x008fe200030f0eff */
[C---:B------:R-:W-:Y:S01]  /*bac0*/  VIADD R68, R69.reuse, UR4 ;  /* 0x0000000445447c36 */ /* 0x040fe20008000000 */
[----:B------:R-:W-:-:S02]  /*bad0*/  LEA R64, P6, R69, R3, 0x1 ;  /* 0x0000000345407211 */ /* 0x000fc400078c08ff */
[----:B----4-:R-:W-:Y:S02]  /*bae0*/  PRMT R67, R89, 0x7632, R67 ;  /* 0x0000763259437816 */ /* 0x010fe40000000043 */
[-C--:B------:R-:W-:Y:S02]  /*baf0*/  LEA.HI.X.SX32 R65, R69, R48.reuse, 0x1, P6 ;  /* 0x0000003045417211 */ /* 0x080fe400030f0eff */
[----:B------:R-:W-:Y:S01]  /*bb00*/  LEA R66, P6, R68, R3, 0x1 ;  /* 0x0000000344427211 */ /* 0x000fe200078c08ff */
        /* <DEDUP_REMOVED lines=8> */
[C---:B---3--:R-:W-:Y:S01]  /*bb90*/  LEA.HI.X.SX32 R67, R68.reuse, R48, 0x1, P6 ;  /* 0x0000003044437211 */ /* 0x048fe200030f0eff */
[----:B------:R-:W-:Y:S01]  /*bba0*/  VIADD R68, R68, UR4 ;  /* 0x0000000444447c36 */ /* 0x000fe20008000000 */
[----:B------:R-:W-:-:S03]  /*bbb0*/  PRMT R51, R90, 0x7632, R51 ;  /* 0x000076325a337816 */ /* 0x000fc60000000033 */
[C---:B----4-:R-:W-:Y:S02]  /*bbc0*/  VIADD R65, R68.reuse, UR4 ;  /* 0x0000000444417c36 */ /* 0x050fe40008000000 */
[----:B------:R3:W-:Y:S01]  /*bbd0*/  @P5 STG.E.U16 desc[UR16][R66.64], R51 ;  /* 0x0000003342005986 */ /* 0x0007e2000c101510 */
[CC--:B------:R-:W-:Y:S02]  /*bbe0*/  LEA R50, P5, R68.reuse, R3.reuse, 0x1 ;  /* 0x0000000344327211 */ /* 0x0c0fe400078a08ff */
[CC--:B------:R-:W-:Y:S01]  /*bbf0*/  LEA R64, P6, R65.reuse, R3.reuse, 0x1 ;  /* 0x0000000341407211 */ /* 0x0c0fe200078c08ff */
[----:B---3--:R-:W-:Y:S01]  /*bc00*/  VIADD R67, R65, UR4 ;  /* 0x0000000441437c36 */ /* 0x008fe20008000000 */
[-C--:B------:R-:W-:Y:S02]  /*bc10*/  LEA.HI.X.SX32 R51, R68, R48.reuse, 0x1, P5 ;  /* 0x0000003044337211 */ /* 0x080fe400028f0eff */
[----:B------:R-:W-:Y:S01]  /*bc20*/  ISETP.LT.AND P5, PT, R49, UR5, !P0 ;  /* 0x0000000531007c0c */ /* 0x000fe2000c7a1270 */
[C---:B------:R-:W-:Y:S01]  /*bc30*/  VIADD R49, R0.reuse, 0xb ;  /* 0x0000000b00317836 */ /* 0x040fe20000000000 */
[-C--:B------:R-:W-:Y:S01]  /*bc40*/  LEA.HI.X.SX32 R65, R65, R48.reuse, 0x1, P6 ;  /* 0x0000003041417211 */ /* 0x080fe200030f0eff */
[C---:B------:R-:W-:Y:S01]  /*bc50*/  VIADD R68, R67.reuse, UR4 ;  /* 0x0000000443447c36 */ /* 0x040fe20008000000 */
[----:B------:R-:W-:Y:S01]  /*bc60*/  LEA R66, P6, R67, R3, 0x1 ;  /* 0x0000000343427211 */ /* 0x000fe200078c08ff */
[----:B------:R-:W-:Y:S01]  /*bc70*/  ULDC UR5, c[0x0][0x22c] ;  /* 0x00008b0000057ab9 */ /* 0x000fe20000000800 */
[----:B------:R3:W-:Y:S01]  /*bc80*/  @P4 STG.E.U16 desc[UR16][R50.64], R91 ;  /* 0x0000005b32004986 */ /* 0x0007e2000c101510 */
[----:B------:R-:W-:Y:S01]  /*bc90*/  ISETP.LT.AND P4, PT, R49, UR5, !P0 ;  /* 0x0000000531007c0c */ /* 0x000fe2000c781270 */
[----:B------:R-:W-:Y:S01]  /*bca0*/  VIADD R49, R0, 0xc ;  /* 0x0000000c00317836 */ /* 0x000fe20000000000 */
[----:B------:R-:W-:Y:S01]  /*bcb0*/  LEA.HI.X.SX32 R67, R67, R48, 0x1, P6 ;  /* 0x0000003043437211 */ /* 0x000fe200030f0eff */
[----:B------:R-:W-:Y:S01]  /*bcc0*/  VIADD R69, R68, UR4 ;  /* 0x0000000444457c36 */ /* 0x000fe20008000000 */
        /* <DEDUP_REMOVED lines=11> */
[----:B---3--:R-:W-:-:S02]  /*bd80*/  LEA.HI.X.SX32 R51, R68, R48, 0x1, P6 ;  /* 0x0000003044337211 */ /* 0x008fc400030f0eff */
[CC--:B------:R-:W-:Y:S02]  /*bd90*/  LEA R64, P6, R69.reuse, R3.reuse, 0x1 ;  /* 0x0000000345407211 */ /* 0x0c0fe400078c08ff */
[----:B----4-:R-:W-:Y:S02]  /*bda0*/  PRMT R67, R60, 0x7632, R67 ;  /* 0x000076323c437816 */ /* 0x010fe40000000043 */
[C---:B------:R-:W-:Y:S01]  /*bdb0*/  LEA.HI.X.SX32 R65, R69.reuse, R48, 0x1, P6 ;  /* 0x0000003045417211 */ /* 0x040fe200030f0eff */
[----:B------:R-:W-:Y:S01]  /*bdc0*/  VIADD R69, R69, UR4 ;  /* 0x0000000445457c36 */ /* 0x000fe20008000000 */
[----:B------:R-:W-:Y:S01]  /*bdd0*/  PRMT R68, R61, 0x7632, R68 ;  /* 0x000076323d447816 */ /* 0x000fe20000000044 */
[----:B------:R3:W-:Y:S01]  /*bde0*/  @P3 STG.E.U16 desc[UR16][R50.64], R67 ;  /* 0x0000004332003986 */ /* 0x0007e2000c101510 */
[----:B------:R-:W-:Y:S01]  /*bdf0*/  ISETP.LT.AND P3, PT, R49, UR5, !P0 ;  /* 0x0000000531007c0c */ /* 0x000fe2000c761270 */
[C---:B------:R-:W-:Y:S01]  /*be00*/  VIADD R60, R69.reuse, UR4 ;  /* 0x00000004453c7c36 */ /* 0x040fe20008000000 */
[----:B------:R-:W-:Y:S01]  /*be10*/  LEA R66, P6, R69, R3, 0x1 ;  /* 0x0000000345427211 */ /* 0x000fe200078c08ff */
[----:B------:R-:W-:Y:S01]  /*be20*/  VIADD R49, R0, 0xf ;  /* 0x0000000f00317836 */ /* 0x000fe20000000000 */
[----:B------:R4:W-:Y:S01]  /*be30*/  @P5 STG.E.U16 desc[UR16][R64.64], R61 ;  /* 0x0000003d40005986 */ /* 0x0009e2000c101510 */
[----:B------:R-:W-:-:S03]  /*be40*/  ULDC UR5, c[0x0][0x22c] ;  /* 0x00008b0000057ab9 */ /* 0x000fc60000000800 */
[----:B------:R-:W-:Y:S01]  /*be50*/  ISETP.LT.AND P5, PT, R49, UR5, !P0 ;  /* 0x0000000531007c0c */ /* 0x000fe2000c7a1270 */
[----:B------:R-:W-:Y:S01]  /*be60*/  VIADD R49, R0, 0x10 ;  /* 0x0000001000317836 */ /* 0x000fe20000000000 */
[----:B------:R-:W-:Y:S01]  /*be70*/  ULDC UR5, c[0x0][0x22c] ;  /* 0x00008b0000057ab9 */ /* 0x000fe20000000800 */
[----:B---3--:R-:W-:Y:S02]  /*be80*/  LEA.HI.X.SX32 R67, R69, R48, 0x1, P6 ;  /* 0x0000003045437211 */ /* 0x008fe400030f0eff */
[C---:B------:R-:W-:Y:S01]  /*be90*/  LEA R50, P6, R60.reuse, R3, 0x1 ;  /* 0x000000033c327211 */ /* 0x040fe200078c08ff */
[----:B----4-:R-:W-:-:S03]  /*bea0*/  VIADD R64, R60, UR4 ;  /* 0x000000043c407c36 */ /* 0x010fc60008000000 */
[-C--:B------:R-:W-:Y:S01]  /*beb0*/  LEA.HI.X.SX32 R51, R60, R48.reuse, 0x1, P6 ;  /* 0x000000303c337211 */ /* 0x080fe200030f0eff */
[----:B------:R3:W-:Y:S01]  /*bec0*/  @P4 STG.E.U16 desc[UR16][R66.64], R68 ;  /* 0x0000004442004986 */ /* 0x0007e2000c101510 */
[----:B------:R-:W-:Y:S01]  /*bed0*/  ISETP.LT.AND P4, PT, R49, UR5, !P0 ;  /* 0x0000000531007c0c */ /* 0x000fe2000c781270 */
[C---:B------:R-:W-:Y:S01]  /*bee0*/  VIADD R65, R64.reuse, UR4 ;  /* 0x0000000440417c36 */ /* 0x040fe20008000000 */
[----:B------:R-:W-:Y:S01]  /*bef0*/  LEA R60, P6, R64, R3, 0x1 ;  /* 0x00000003403c7211 */ /* 0x000fe200078c08ff */
[----:B------:R-:W-:Y:S01]  /*bf00*/  VIADD R49, R0, 0x11 ;  /* 0x0000001100317836 */ /* 0x000fe20000000000 */
[----:B------:R4:W-:Y:S01]  /*bf10*/  @P2 STG.E.U16 desc[UR16][R50.64], R62 ;  /* 0x0000003e32002986 */ /* 0x0009e2000c101510 */
[----:B------:R-:W-:Y:S01]  /*bf20*/  ULDC UR5, c[0x0][0x22c] ;  /* 0x00008b0000057ab9 */ /* 0x000fe20000000800 */
[----:B------:R-:W-:Y:S02]  /*bf30*/  LEA.HI.X.SX32 R61, R64, R48, 0x1, P6 ;  /* 0x00000030403d7211 */ /* 0x000fe400030f0eff */
[----:B------:R-:W-:Y:S01]  /*bf40*/  ISETP.LT.AND P2, PT, R49, UR5, !P0 ;  /* 0x0000000531007c0c */ /* 0x000fe2000c741270 */
[----:B------:R-:W-:Y:S01]  /*bf50*/  VIADD R49, R0, 0x12 ;  /* 0x0000001200317836 */ /* 0x000fe20000000000 */
[----:B------:R-:W-:Y:S01]  /*bf60*/  ULDC UR5, c[0x0][0x22c] ;  /* 0x00008b0000057ab9 */ /* 0x000fe20000000800 */
[----:B---3--:R-:W-:Y:S01]  /*bf70*/  PRMT R67, R62, 0x7632, R67 ;  /* 0x000076323e437816 */ /* 0x008fe20000000043 */
[----:B----4-:R-:W-:-:S04]  /*bf80*/  VIADD R51, R65, UR4 ;  /* 0x0000000441337c36 */ /* 0x010fc80008000000 */
[----:B------:R3:W-:Y:S01]  /*bf90*/  @P1 STG.E.U16 desc[UR16][R60.64], R67 ;  /* 0x000000433c001986 */ /* 0x0007e2000c101510 */
[-C--:B------:R-:W-:Y:S02]  /*bfa0*/  LEA R64, P1, R65, R3.reuse, 0x1 ;  /* 0x0000000341407211 */ /* 0x080fe400078208ff */
[----:B------:R-:W-:Y:S02]  /*bfb0*/  LEA R50, P6, R51, R3, 0x1 ;  /* 0x0000000333327211 */ /* 0x000fe400078c08ff */
[-C--:B------:R-:W-:Y:S02]  /*bfc0*/  LEA.HI.X.SX32 R65, R65, R48.reuse, 0x1, P1 ;  /* 0x0000003041417211 */ /* 0x080fe400008f0eff */
[----:B------:R-:W-:Y:S01]  /*bfd0*/  ISETP.LT.AND P1, PT, R49, UR5, !P0 ;  /* 0x0000000531007c0c */ /* 0x000fe2000c721270 */
[----:B------:R-:W-:Y:S01]  /*bfe0*/  VIADD R49, R0, 0x13 ;  /* 0x0000001300317836 */ /* 0x000fe20000000000 */
[----:B------:R-:W-:Y:S01]  /*bff0*/  ULDC UR5, c[0x0][0x22c] ;  /* 0x00008b0000057ab9 */ /* 0x000fe20000000800 */
[----:B------:R4:W-:Y:S01]  /*c000*/  @P3 STG.E.U16 desc[UR16][R64.64], R63 ;  /* 0x0000003f40003986 */ /* 0x0009e2000c101510 */
[C---:B---3--:R-:W-:Y:S01]  /*c010*/  VIADD R61, R51.reuse, UR4 ;  /* 0x00000004333d7c36 */ /* 0x048fe20008000000 */
[----:B------:R-:W-:-:S02]  /*c020*/  LEA.HI.X.SX32 R51, R51, R48, 0x1, P6 ;  /* 0x0000003033337211 */ /* 0x000fc400030f0eff */
[----:B------:R-:W-:Y:S01]  /*c030*/  ISETP.LT.AND P3, PT, R49, UR5, !P0 ;  /* 0x0000000531007c0c */ /* 0x000fe2000c761270 */
[C---:B------:R-:W-:Y:S01]  /*c040*/  VIADD R66, R61.reuse, UR4 ;  /* 0x000000043d427c36 */ /* 0x040fe20008000000 */
[CC--:B------:R-:W-:Y:S01]  /*c050*/  LEA R60, P6, R61.reuse, R3.reuse, 0x1 ;  /* 0x000000033d3c7211 */ /* 0x0c0fe200078c08ff */
[----:B------:R-:W-:Y:S01]  /*c060*/  VIADD R49, R0, 0x14 ;  /* 0x0000001400317836 */ /* 0x000fe20000000000 */
[----:B------:R-:W-:Y:S02]  /*c070*/  ULDC UR5, c[0x0][0x22c] ;  /* 0x00008b0000057ab9 */ /* 0x000fe40000000800 */
[----:B------:R-:W-:Y:S02]  /*c080*/  LEA.HI.X.SX32 R61, R61, R48, 0x1, P6 ;  /* 0x000000303d3d7211 */ /* 0x000fe400030f0eff */
[----:B----4-:R-:W-:Y:S01]  /*c090*/  PRMT R65, R63, 0x7632, R65 ;  /* 0x000076323f417816 */ /* 0x010fe20000000041 */
[C---:B------:R-:W-:Y:S01]  /*c0a0*/  VIADD R64, R66.reuse, UR4 ;  /* 0x0000000442407c36 */ /* 0x040fe20008000000 */
[----:B------:R-:W-:-:S03]  /*c0b0*/  LEA R62, P6, R66, R3, 0x1 ;  /* 0x00000003423e7211 */ /* 0x000fc600078c08ff */
[----:B------:R3:W-:Y:S01]  /*c0c0*/  @P5 STG.E.U16 desc[UR16][R50.64], R65 ;  /* 0x0000004132005986 */ /* 0x0007e2000c101510 */
[----:B------:R-:W-:Y:S02]  /*c0d0*/  LEA.HI.X.SX32 R63, R66, R48, 0x1, P6 ;  /* 0x00000030423f7211 */ /* 0x000fe400030f0eff */
[----:B------:R-:W-:Y:S01]  /*c0e0*/  ISETP.LT.AND P5, PT, R49, UR5, !P0 ;  /* 0x0000000531007c0c */ /* 0x000fe2000c7a1270 */
[C---:B------:R-:W-:Y:S01]  /*c0f0*/  VIADD R49, R0.reuse, 0x15 ;  /* 0x0000001500317836 */ /* 0x040fe20000000000 */
[----:B------:R-:W-:Y:S01]  /*c100*/  ULDC UR5, c[0x0][0x22c] ;  /* 0x00008b0000057ab9 */ /* 0x000fe20000000800 */
[----:B------:R4:W-:Y:S03]  /*c110*/  @P4 STG.E.U16 desc[UR16][R60.64], R56 ;  /* 0x000000383c004986 */ /* 0x0009e6000c101510 */
[----:B------:R-:W-:Y:S01]  /*c120*/  ISETP.LT.AND P4, PT, R49, UR5, !P0 ;  /* 0x0000000531007c0c */ /* 0x000fe2000c781270 */
[----:B------:R-:W-:Y:S01]  /*c130*/  VIADD R49, R0, 0x16 ;  /* 0x0000001600317836 */ /* 0x000fe20000000000 */
[----:B------:R-:W-:Y:S01]  /*c140*/  ULDC UR5, c[0x0][0x22c] ;  /* 0x00008b0000057ab9 */ /* 0x000fe20000000800 */
[----:B---3--:R-:W-:-:S04]  /*c150*/  LEA R50, P6, R64, R3, 0x1 ;  /* 0x0000000340327211 */ /* 0x008fc800078c08ff */
[C---:B------:R-:W-:Y:S01]  /*c160*/  LEA.HI.X.SX32 R51, R64.reuse, R48, 0x1, P6 ;  /* 0x0000003040337211 */ /* 0x040fe200030f0eff */
[----:B------:R-:W-:Y:S01]  /*c170*/  VIADD R64, R64, UR4 ;  /* 0x0000000440407c36 */ /* 0x000fe20008000000 */
[----:B----4-:R-:W-:-:S03]  /*c180*/  PRMT R61, R56, 0x7632, R61 ;  /* 0x00007632383d7816 */ /* 0x010fc6000000003d */
[C---:B------:R-:W-:Y:S01]  /*c190*/  VIADD R56, R64.reuse, UR4 ;  /* 0x0000000440387c36 */ /* 0x040fe20008000000 */
        /* <DEDUP_REMOVED lines=10> */
[C---:B------:R-:W-:Y:S02]  /*c240*/  LEA R62, P6, R56.reuse, R3, 0x1 ;  /* 0x00000003383e7211 */ /* 0x040fe400078c08ff */
[----:B----4-:R-:W-:Y:S01]  /*c250*/  PRMT R51, R57, 0x7632, R51 ;  /* 0x0000763239337816 */ /* 0x010fe20000000033 */
[C---:B------:R-:W-:Y:S01]  /*c260*/  VIADD R57, R56.reuse, UR4 ;  /* 0x0000000438397c36 */ /* 0x040fe20008000000 */
[----:B------:R-:W-:-:S03]  /*c270*/  LEA.HI.X.SX32 R63, R56, R48, 0x1, P6 ;  /* 0x00000030383f7211 */ /* 0x000fc600030f0eff */
[----:B------:R3:W-:Y:S01]  /*c280*/  @P3 STG.E.U16 desc[UR16][R60.64], R51 ;  /* 0x000000333c003986 */ /* 0x0007e2000c101510 */
[----:B------:R-:W-:Y:S02]  /*c290*/  LEA R50, P6, R57, R3, 0x1 ;  /* 0x0000000339327211 */ /* 0x000fe400078c08ff */
[----:B------:R-:W-:Y:S01]  /*c2a0*/  ISETP.LT.AND P3, PT, R49, UR5, !P0 ;  /* 0x0000000531007c0c */ /* 0x000fe2000c761270 */
[----:B------:R-:W-:Y:S01]  /*c2b0*/  VIADD R49, R0, 0x19 ;  /* 0x0000001900317836 */ /* 0x000fe20000000000 */
[----:B------:R4:W-:Y:S01]  /*c2c0*/  @P5 STG.E.U16 desc[UR16][R62.64], R58 ;  /* 0x0000003a3e005986 */ /* 0x0009e2000c101510 */
[----:B------:R-:W-:-:S03]  /*c2d0*/  ULDC UR5, c[0x0][0x22c] ;  /* 0x00008b0000057ab9 */ /* 0x000fc60000000800 */
        /* <DEDUP_REMOVED lines=21> */
[----:B------:R-:W-:Y:S01]  /*c430*/  ULDC UR5, c[0x0][0x22c] ;  /* 0x00008b0000057ab9 */ /* 0x000fe20000000800 */
[C---:B------:R-:W-:Y:S01]  /*c440*/  VIADD R62, R58.reuse, UR4 ;  /* 0x000000043a3e7c36 */ /* 0x040fe20008000000 */
[----:B------:R-:W-:Y:S02]  /*c450*/  LEA.HI.X.SX32 R51, R51, R48, 0x1, P6 ;  /* 0x0000003033337211 */ /* 0x000fe400030f0eff */
[----:B----4-:R-:W-:Y:S02]  /*c460*/  PRMT R57, R59, 0x7632, R57 ;  /* 0x000076323b397816 */ /* 0x010fe40000000039 */
        /* <DEDUP_REMOVED lines=10> */
[-C--:B------:R-:W-:Y:S02]  /*c510*/  LEA R58, P6, R62, R3.reuse, 0x1 ;  /* 0x000000033e3a7211 */ /* 0x080fe400078c08ff */
[----:B----4-:R-:W-:Y:S02]  /*c520*/  PRMT R51, R52, 0x7632, R51 ;  /* 0x0000763234337816 */ /* 0x010fe40000000033 */
[C---:B------:R-:W-:Y:S01]  /*c530*/  LEA.HI.X.SX32 R59, R62.reuse, R48, 0x1, P6 ;  /* 0x000000303e3b7211 */ /* 0x040fe200030f0eff */
[----:B------:R-:W-:Y:S02]  /*c540*/  VIADD R62, R62, UR4 ;  /* 0x000000043e3e7c36 */ /* 0x000fe40008000000 */
        /* <DEDUP_REMOVED lines=10> */
[-C--:B---3--:R-:W-:Y:S02]  /*c5f0*/  LEA.HI.X.SX32 R51, R62, R48.reuse, 0x1, P6 ;  /* 0x000000303e337211 */ /* 0x088fe400030f0eff */
[CC--:B------:R-:W-:Y:S01]  /*c600*/  LEA R56, P6, R52.reuse, R3.reuse, 0x1 ;  /* 0x0000000334387211 */ /* 0x0c0fe200078c08ff */
[C---:B----4-:R-:W-:Y:S01]  /*c610*/  VIADD R58, R52.reuse, UR4 ;  /* 0x00000004343a7c36 */ /* 0x050fe20008000000 */
[----:B------:R-:W-:Y:S02]  /*c620*/  PRMT R59, R53, 0x7632, R59 ;  /* 0x00007632353b7816 */ /* 0x000fe4000000003b */
[-C--:B------:R-:W-:Y:S02]  /*c630*/  LEA.HI.X.SX32 R57, R52, R48.reuse, 0x1, P6 ;  /* 0x0000003034397211 */ /* 0x080fe400030f0eff */
[----:B------:R-:W-:Y:S01]  /*c640*/  LEA R52, P6, R58, R3, 0x1 ;  /* 0x000000033a347211 */ /* 0x000fe200078c08ff */
[----:B------:R3:W-:Y:S01]  /*c650*/  @P2 STG.E.U16 desc[UR16][R50.64], R59 ;  /* 0x0000003b32002986 */ /* 0x0007e2000c101510 */
[----:B------:R-:W-:Y:S01]  /*c660*/  ISETP.LT.AND P2, PT, R49, UR5, !P0 ;  /* 0x0000000531007c0c */ /* 0x000fe2000c741270 */
[----:B------:R-:W-:Y:S01]  /*c670*/  VIADD R49, R0, 0x21 ;  /* 0x0000002100317836 */ /* 0x000fe20000000000 */
[C---:B------:R-:W-:Y:S01]  /*c680*/  LEA.HI.X.SX32 R53, R58.reuse, R48, 0x1, P6 ;  /* 0x000000303a357211 */ /* 0x040fe200030f0eff */
[----:B------:R-:W-:Y:S01]  /*c690*/  VIADD R58, R58, UR4 ;  /* 0x000000043a3a7c36 */ /* 0x000fe20008000000 */
[----:B------:R-:W-:Y:S01]  /*c6a0*/  ULDC UR5, c[0x0][0x22c] ;  /* 0x00008b0000057ab9 */ /* 0x000fe20000000800 */
[----:B------:R4:W-:Y:S01]  /*c6b0*/  @P1 STG.E.U16 desc[UR16][R56.64], R54 ;  /* 0x0000003638001986 */ /* 0x0009e2000c101510 */
[----:B------:R-:W-:Y:S01]  /*c6c0*/  ISETP.LT.AND P1, PT, R49, UR5, !P0 ;  /* 0x0000000531007c0c */ /* 0x000fe2000c721270 */
[----:B------:R-:W-:Y:S01]  /*c6d0*/  VIADD R49, R0, 0x22 ;  /* 0x0000002200317836 */ /* 0x000fe20000000000 */
[----:B------:R-:W-:Y:S01]  /*c6e0*/  ULDC UR5, c[0x0][0x22c] ;  /* 0x00008b0000057ab9 */ /* 0x000fe20000000800 */
[----:B---3--:R-:W-:-:S05]  /*c6f0*/  PRMT R51, R54, 0x7632, R51 ;  /* 0x0000763236337816 */ /* 0x008fca0000000033 */
[----:B------:R3:W-:Y:S01]  /*c700*/  @P3 STG.E.U16 desc[UR16][R52.64], R51 ;  /* 0x0000003334003986 */ /* 0x0007e2000c101510 */
[C---:B----4-:R-:W-:Y:S01]  /*c710*/  VIADD R54, R58.reuse, UR4 ;  /* 0x000000043a367c36 */ /* 0x050fe20008000000 */
[----:B------:R-:W-:-:S04]  /*c720*/  LEA R50, P3, R58, R3, 0x1 ;  /* 0x000000033a327211 */ /* 0x000fc800078608ff */
[----:B------:R-:W-:-:S04]  /*c730*/  LEA R56, P6, R54, R3, 0x1 ;  /* 0x0000000336387211 */ /* 0x000fc800078c08ff */
[-C--:B------:R-:W-:Y:S02]  /*c740*/  LEA.HI.X.SX32 R57, R54, R48.reuse, 0x1, P6 ;  /* 0x0000003036397211 */ /* 0x080fe400030f0eff */
[-C--:B---3--:R-:W-:Y:S01]  /*c750*/  LEA.HI.X.SX32 R51, R58, R48.reuse, 0x1, P3 ;  /* 0x000000303a337211 */ /* 0x088fe200018f0eff */
[----:B------:R-:W-:Y:S01]  /*c760*/  VIADD R53, R54, UR4 ;  /* 0x0000000436357c36 */ /* 0x000fe20008000000 */
[----:B------:R-:W-:Y:S01]  /*c770*/  ISETP.LT.AND P3, PT, R49, UR5, !P0 ;  /* 0x0000000531007c0c */ /* 0x000fe2000c761270 */
[C---:B------:R-:W-:Y:S01]  /*c780*/  VIADD R49, R0.reuse, 0x23 ;  /* 0x0000002300317836 */ /* 0x040fe20000000000 */
[----:B------:R-:W-:Y:S01]  /*c790*/  ULDC UR5, c[0x0][0x22c] ;  /* 0x00008b0000057ab9 */ /* 0x000fe20000000800 */
[C---:B------:R-:W-:Y:S01]  /*c7a0*/  VIADD R54, R53.reuse, UR4 ;  /* 0x0000000435367c36 */ /* 0x040fe20008000000 */
[----:B------:R-:W-:Y:S01]  /*c7b0*/  LEA R52, P6, R53, R3, 0x1 ;  /* 0x0000000335347211 */ /* 0x000fe200078c08ff */
        /* <DEDUP_REMOVED lines=18> */
[----:B----4-:R-:W-:Y:S01]  /*c8e0*/  PRMT R53, R16, 0x7632, R53 ;  /* 0x0000763210357816 */ /* 0x010fe20000000035 */
[----:B------:R-:W-:Y:S01]  /*c8f0*/  VIADD R16, R0, 0x27 ;  /* 0x0000002700107836 */ /* 0x000fe20000000000 */
[CC--:B------:R-:W-:Y:S01]  /*c900*/  LEA.HI.X.SX32 R55, R58.reuse, R48.reuse, 0x1, P6 ;  /* 0x000000303a377211 */ /* 0x0c0fe200030f0eff */
[----:B------:R-:W-:Y:S02]  /*c910*/  VIADD R58, R58, UR4 ;  /* 0x000000043a3a7c36 */ /* 0x000fe40008000000 */
[----:B------:R3:W-:Y:S01]  /*c920*/  @P1 STG.E.U16 desc[UR16][R50.64], R53 ;  /* 0x0000003532001986 */ /* 0x0007e2000c101510 */
[----:B------:R-:W-:Y:S01]  /*c930*/  ISETP.LT.AND P1, PT, R49, UR5, !P0 ;  /* 0x0000000531007c0c */ /* 0x000fe2000c721270 */
[C---:B------:R-:W-:Y:S01]  /*c940*/  VIADD R49, R58.reuse, UR4 ;  /* 0x000000043a317c36 */ /* 0x040fe20008000000 */
[----:B------:R-:W-:Y:S01]  /*c950*/  LEA R52, P6, R58, R3, 0x1 ;  /* 0x000000033a347211 */ /* 0x000fe200078c08ff */
[----:B------:R-:W-:Y:S01]  /*c960*/  ULDC UR5, c[0x0][0x22c] ;  /* 0x00008b0000057ab9 */ /* 0x000fe20000000800 */
[----:B------:R4:W-:Y:S01]  /*c970*/  @P3 STG.E.U16 desc[UR16][R54.64], R17 ;  /* 0x0000001136003986 */ /* 0x0009e2000c101510 */
[----:B------:R-:W-:Y:S01]  /*c980*/  ISETP.LT.AND P3, PT, R16, UR5, !P0 ;  /* 0x0000000510007c0c */ /* 0x000fe2000c761270 */
[----:B------:R-:W-:Y:S01]  /*c990*/  VIADD R16, R0, 0x28 ;  /* 0x0000002800107836 */ /* 0x000fe20000000000 */
[----:B------:R-:W-:Y:S01]  /*c9a0*/  ULDC UR5, c[0x0][0x22c] ;  /* 0x00008b0000057ab9 */ /* 0x000fe20000000800 */
[----:B---3--:R-:W-:-:S02]  /*c9b0*/  LEA.HI.X.SX32 R53, R58, R48, 0x1, P6 ;  /* 0x000000303a357211 */ /* 0x008fc400030f0eff */
[-C--:B------:R-:W-:Y:S02]  /*c9c0*/  LEA R50, P6, R49, R3.reuse, 0x1 ;  /* 0x0000000331327211 */ /* 0x080fe400078c08ff */
[----:B----4-:R-:W-:Y:S01]  /*c9d0*/  PRMT R55, R17, 0x7632, R55 ;  /* 0x0000763211377816 */ /* 0x010fe20000000037 */
[C---:B------:R-:W-:Y:S01]  /*c9e0*/  VIADD R54, R49.reuse, UR4 ;  /* 0x0000000431367c36 */ /* 0x040fe20008000000 */
[-C--:B------:R-:W-:Y:S01]  /*c9f0*/  LEA.HI.X.SX32 R51, R49, R48.reuse, 0x1, P6 ;  /* 0x0000003031337211 */ /* 0x080fe200030f0eff */
[----:B------:R-:W-:Y:S02]  /*ca00*/  VIADD R49, R0, 0x29 ;  /* 0x0000002900317836 */ /* 0x000fe40000000000 */
[----:B------:R3:W-:Y:S01]  /*ca10*/  @P5 STG.E.U16 desc[UR16][R52.64], R55 ;  /* 0x0000003734005986 */ /* 0x0007e2000c101510 */
[----:B------:R-:W-:Y:S01]  /*ca20*/  ISETP.LT.AND P5, PT, R16, UR5, !P0 ;  /* 0x0000000510007c0c */ /* 0x000fe2000c7a1270 */
[----:B------:R-:W-:Y:S01]  /*ca30*/  ULDC UR5, c[0x0][0x22c] ;  /* 0x00008b0000057ab9 */ /* 0x000fe20000000800 */
[----:B------:R-:W-:Y:S01]  /*ca40*/  LEA R16, P6, R54, R3, 0x1 ;  /* 0x0000000336107211 */ /* 0x000fe200078c08ff */
[----:B------:R4:W-:Y:S01]  /*ca50*/  @P4 STG.E.U16 desc[UR16][R50.64], R18 ;  /* 0x0000001232004986 */ /* 0x0009e2000c101510 */
[----:B------:R-:W-:Y:S01]  /*ca60*/  ISETP.LT.AND P4, PT, R49, UR5, !P0 ;  /* 0x0000000531007c0c */ /* 0x000fe2000c781270 */
[----:B------:R-:W-:Y:S01]  /*ca70*/  VIADD R49, R0, 0x2a ;  /* 0x0000002a00317836 */ /* 0x000fe20000000000 */
[C---:B------:R-:W-:Y:S01]  /*ca80*/  LEA.HI.X.SX32 R17, R54.reuse, R48, 0x1, P6 ;  /* 0x0000003036117211 */ /* 0x040fe200030f0eff */
[----:B------:R-:W-:Y:S01]  /*ca90*/  VIADD R54, R54, UR4 ;  /* 0x0000000436367c36 */ /* 0x000fe20008000000 */
[----:B------:R-:W-:Y:S01]  /*caa0*/  ULDC UR5, c[0x0][0x22c] ;  /* 0x00008b0000057ab9 */ /* 0x000fe20000000800 */
[----:B---3--:R-:W-:-:S02]  /*cab0*/  PRMT R53, R18, 0x7632, R53 ;  /* 0x0000763212357816 */ /* 0x008fc40000000035 */
[----:B----4-:R-:W-:-:S03]  /*cac0*/  VIADD R51, R54, UR4 ;  /* 0x0000000436337c36 */ /* 0x010fc60008000000 */
[----:B------:R3:W-:Y:S01]  /*cad0*/  @P2 STG.E.U16 desc[UR16][R16.64], R53 ;  /* 0x0000003510002986 */ /* 0x0007e2000c101510 */
[-C--:B------:R-:W-:Y:S01]  /*cae0*/  LEA R52, P2, R54, R3.reuse, 0x1 ;  /* 0x0000000336347211 */ /* 0x080fe200078408ff */
[----:B------:R-:W-:Y:S01]  /*caf0*/  VIADD R18, R0, 0x2b ;  /* 0x0000002b00127836 */ /* 0x000fe20000000000 */
[----:B------:R-:W-:Y:S02]  /*cb00*/  LEA R50, P6, R51, R3, 0x1 ;  /* 0x0000000333327211 */ /* 0x000fe400078c08ff */
[-C--:B---3--:R-:W-:Y:S01]  /*cb10*/  LEA.HI.X.SX32 R53, R54, R48.reuse, 0x1, P2 ;  /* 0x0000003036357211 */ /* 0x088fe200010f0eff */
[----:B------:R-:W-:Y:S01]  /*cb20*/  VIADD R17, R0, 0x2c ;  /* 0x0000002c00117836 */ /* 0x000fe20000000000 */
[----:B------:R-:W-:Y:S01]  /*cb30*/  ISETP.LT.AND P2, PT, R49, UR5, !P0 ;  /* 0x0000000531007c0c */ /* 0x000fe2000c741270 */
[----:B------:R-:W-:Y:S02]  /*cb40*/  ULDC UR5, c[0x0][0x22c] ;  /* 0x00008b0000057ab9 */ /* 0x000fe40000000800 */
[----:B------:R3:W-:Y:S01]  /*cb50*/  @P1 STG.E.U16 desc[UR16][R52.64], R19 ;  /* 0x0000001334001986 */ /* 0x0007e2000c101510 */
[----:B------:R-:W-:Y:S01]  /*cb60*/  ISETP.LT.AND P1, PT, R18, UR5, !P0 ;  /* 0x0000000512007c0c */ /* 0x000fe2000c721270 */
[C---:B------:R-:W-:Y:S01]  /*cb70*/  VIADD R18, R51.reuse, UR4 ;  /* 0x0000000433127c36 */ /* 0x040fe20008000000 */
[----:B------:R-:W-:Y:S01]  /*cb80*/  LEA.HI.X.SX32 R51, R51, R48, 0x1, P6 ;  /* 0x0000003033337211 */ /* 0x000fe200030f0eff */
[----:B------:R-:W-:-:S02]  /*cb90*/  ULDC UR5, c[0x0][0x22c] ;  /* 0x00008b0000057ab9 */ /* 0x000fc40000000800 */
[C---:B------:R-:W-:Y:S01]  /*cba0*/  VIADD R49, R18.reuse, UR4 ;  /* 0x0000000412317c36 */ /* 0x040fe20008000000 */
[----:B------:R-:W-:Y:S02]  /*cbb0*/  LEA R16, P6, R18, R3, 0x1 ;  /* 0x0000000312107211 */ /* 0x000fe400078c08ff */
[----:B---3--:R-:W-:Y:S01]  /*cbc0*/  PRMT R53, R19, 0x7632, R53 ;  /* 0x0000763213357816 */ /* 0x008fe20000000035 */
[----:B------:R-:W-:Y:S02]  /*cbd0*/  VIADD R19, R0, 0x2d ;  /* 0x0000002d00137836 */ /* 0x000fe40000000000 */
[----:B------:R-:W-:Y:S02]  /*cbe0*/  VIADD R52, R49, UR4 ;  /* 0x0000000431347c36 */ /* 0x000fe40008000000 */
[----:B------:R3:W-:Y:S01]  /*cbf0*/  @P3 STG.E.U16 desc[UR16][R50.64], R53 ;  /* 0x0000003532003986 */ /* 0x0007e2000c101510 */
[----:B------:R-:W-:Y:S01]  /*cc00*/  ISETP.LT.AND P3, PT, R17, UR5, !P0 ;  /* 0x0000000511007c0c */ /* 0x000fe2000c761270 */
[----:B------:R-:W-:Y:S01]  /*cc10*/  ULDC UR5, c[0x0][0x22c] ;  /* 0x00008b0000057ab9 */ /* 0x000fe20000000800 */
[----:B------:R-:W-:-:S02]  /*cc20*/  LEA.HI.X.SX32 R17, R18, R48, 0x1, P6 ;  /* 0x0000003012117211 */ /* 0x000fc400030f0eff */
[----:B------:R-:W-:-:S03]  /*cc30*/  LEA R18, P6, R49, R3, 0x1 ;  /* 0x0000000331127211 */ /* 0x000fc600078c08ff */
[----:B------:R4:W-:Y:S01]  /*cc40*/  @P5 STG.E.U16 desc[UR16][R16.64], R12 ;  /* 0x0000000c10005986 */ /* 0x0009e2000c101510 */
[----:B------:R-:W-:Y:S01]  /*cc50*/  ISETP.LT.AND P5, PT, R19, UR5, !P0 ;  /* 0x0000000513007c0c */ /* 0x000fe2000c7a1270 */
[----:B------:R-:W-:Y:S01]  /*cc60*/  ULDC UR5, c[0x0][0x22c] ;  /* 0x00008b0000057ab9 */ /* 0x000fe20000000800 */
[----:B------:R-:W-:Y:S01]  /*cc70*/  LEA.HI.X.SX32 R19, R49, R48, 0x1, P6 ;  /* 0x0000003031137211 */ /* 0x000fe200030f0eff */
[----:B------:R-:W-:Y:S01]  /*cc80*/  VIADD R49, R0, 0x2e ;  /* 0x0000002e00317836 */ /* 0x000fe20000000000 */
[----:B---3--:R-:W-:-:S04]  /*cc90*/  LEA R50, P6, R52, R3, 0x1 ;  /* 0x0000000334327211 */ /* 0x008fc800078c08ff */
[C---:B------:R-:W-:Y:S01]  /*cca0*/  LEA.HI.X.SX32 R51, R52.reuse, R48, 0x1, P6 ;  /* 0x0000003034337211 */ /* 0x040fe200030f0eff */
[----:B------:R-:W-:Y:S01]  /*ccb0*/  VIADD R52, R52, UR4 ;  /* 0x0000000434347c36 */ /* 0x000fe20008000000 */
[----:B----4-:R-:W-:Y:S01]  /*ccc0*/  PRMT R17, R12, 0x7632, R17 ;  /* 0x000076320c117816 */ /* 0x010fe20000000011 */
[----:B------:R-:W-:-:S03]  /*ccd0*/  VIADD R12, R0, 0x2f ;  /* 0x0000002f000c7836 */ /* 0x000fc60000000000 */
[CC--:B------:R-:W-:Y:S01]  /*cce0*/  LEA R16, P6, R52.reuse, R3.reuse, 0x1 ;  /* 0x0000000334107211 */ /* 0x0c0fe200078c08ff */
[----:B------:R3:W-:Y:S01]  /*ccf0*/  @P4 STG.E.U16 desc[UR16][R18.64], R17 ;  /* 0x0000001112004986 */ /* 0x0007e2000c101510 */
[----:B------:R-:W-:Y:S01]  /*cd00*/  ISETP.LT.AND P4, PT, R49, UR5, !P0 ;  /* 0x0000000531007c0c */ /* 0x000fe2000c781270 */
[----:B------:R-:W-:Y:S01]  /*cd10*/  VIADD R49, R52, UR4 ;  /* 0x0000000434317c36 */ /* 0x000fe20008000000 */
[----:B------:R-:W-:Y:S01]  /*cd20*/  ULDC UR5, c[0x0][0x22c] ;  /* 0x00008b0000057ab9 */ /* 0x000fe20000000800 */
[----:B------:R4:W-:Y:S01]  /*cd30*/  @P2 STG.E.U16 desc[UR16][R50.64], R13 ;  /* 0x0000000d32002986 */ /* 0x0009e2000c101510 */
[----:B------:R-:W-:Y:S01]  /*cd40*/  ISETP.LT.AND P2, PT, R12, UR5, !P0 ;  /* 0x000000050c007c0c */ /* 0x000fe2000c741270 */
[----:B------:R-:W-:Y:S01]  /*cd50*/  VIADD R12, R0, 0x30 ;  /* 0x00000030000c7836 */ /* 0x000fe20000000000 */
[----:B------:R-:W-:Y:S01]  /*cd60*/  ULDC UR5, c[0x0][0x22c] ;  /* 0x00008b0000057ab9 */ /* 0x000fe20000000800 */
[----:B---3--:R-:W-:Y:S02]  /*cd70*/  LEA.HI.X.SX32 R17, R52, R48, 0x1, P6 ;  /* 0x0000003034117211 */ /* 0x008fe400030f0eff */
[----:B------:R-:W-:-:S02]  /*cd80*/  LEA R18, P6, R49, R3, 0x1 ;  /* 0x0000000331127211 */ /* 0x000fc400078c08ff */
        /* <DEDUP_REMOVED lines=30> */
[----:B------:R-:W-:-:S03]  /*cf70*/  LEA R12, P6, R14, R3, 0x1 ;  /* 0x000000030e0c7211 */ /* 0x000fc600078c08ff */
[----:B------:R-:W-:Y:S01]  /*cf80*/  VIADD R50, R49, UR4 ;  /* 0x0000000431327c36 */ /* 0x000fe20008000000 */
[----:B---3--:R-:W-:Y:S01]  /*cf90*/  PRMT R17, R15, 0x7632, R17 ;  /* 0x000076320f117816 */ /* 0x008fe20000000011 */
[----:B------:R-:W-:-:S04]  /*cfa0*/  VIADD R15, R0, 0x35 ;  /* 0x00000035000f7836 */ /* 0x000fc80000000000 */
[----:B------:R3:W-:Y:S01]  /*cfb0*/  @P2 STG.E.U16 desc[UR16][R18.64], R17 ;  /* 0x0000001112002986 */ /* 0x0007e2000c101510 */
[----:B------:R-:W-:Y:S01]  /*cfc0*/  ISETP.LT.AND P2, PT, R13, UR5, !P0 ;  /* 0x000000050d007c0c */ /* 0x000fe2000c741270 */
[----:B------:R-:W-:Y:S01]  /*cfd0*/  ULDC UR5, c[0x0][0x22c] ;  /* 0x00008b0000057ab9 */ /* 0x000fe20000000800 */
[----:B------:R-:W-:Y:S02]  /*cfe0*/  LEA.HI.X.SX32 R13, R14, R48, 0x1, P6 ;  /* 0x000000300e0d7211 */ /* 0x000fe400030f0eff */
[----:B------:R-:W-:-:S03]  /*cff0*/  LEA R14, P6, R49, R3, 0x1 ;  /* 0x00000003310e7211 */ /* 0x000fc600078c08ff */
[----:B0-----:R0:W-:Y:S01]  /*d000*/  @P1 STG.E.U16 desc[UR16][R12.64], R8 ;  /* 0x000000080c001986 */ /* 0x0011e2000c101510 */
[----:B------:R-:W-:Y:S01]  /*d010*/  ISETP.LT.AND P1, PT, R15, UR5, !P0 ;  /* 0x000000050f007c0c */ /* 0x000fe2000c721270 */
[----:B------:R-:W-:Y:S01]  /*d020*/  ULDC UR5, c[0x0][0x22c] ;  /* 0x00008b0000057ab9 */ /* 0x000fe20000000800 */
[-C--:B------:R-:W-:Y:S01]  /*d030*/  LEA.HI.X.SX32 R15, R49, R48.reuse, 0x1, P6 ;  /* 0x00000030310f7211 */ /* 0x080fe200030f0eff */
[----:B---3--:R-:W-:Y:S01]  /*d040*/  VIADD R18, R0, 0x36 ;  /* 0x0000003600127836 */ /* 0x008fe20000000000 */
[C---:B------:R-:W-:Y:S02]  /*d050*/  LEA R16, P6, R50.reuse, R3, 0x1 ;  /* 0x0000000332107211 */ /* 0x040fe400078c08ff */
[----:B------:R-:W-:Y:S02]  /*d060*/  PRMT R19, R9, 0x7632, R19 ;  /* 0x0000763209137816 */ /* 0x000fe40000000013 */
[C---:B------:R-:W-:Y:S01]  /*d070*/  LEA.HI.X.SX32 R17, R50.reuse, R48, 0x1, P6 ;  /* 0x0000003032117211 */ /* 0x040fe200030f0eff */
[----:B------:R-:W-:Y:S01]  /*d080*/  VIADD R50, R50, UR4 ;  /* 0x0000000432327c36 */ /* 0x000fe20008000000 */
[----:B0-----:R-:W-:Y:S01]  /*d090*/  PRMT R13, R8, 0x7632, R13 ;  /* 0x00007632080d7816 */ /* 0x001fe2000000000d */
[----:B------:R-:W-:-:S03]  /*d0a0*/  VIADD R8, R0, 0x37 ;  /* 0x0000003700087836 */ /* 0x000fc60000000000 */
[-C--:B------:R-:W-:Y:S01]  /*d0b0*/  LEA R12, P6, R50, R3.reuse, 0x1 ;  /* 0x00000003320c7211 */ /* 0x080fe200078c08ff */
        /* <DEDUP_REMOVED lines=8> */
[----:B0-----:R-:W-:Y:S02]  /*d140*/  LEA.HI.X.SX32 R13, R50, R48, 0x1, P6 ;  /* 0x00000030320d7211 */ /* 0x001fe400030f0eff */
[C---:B------:R-:W-:Y:S01]  /*d150*/  LEA R14, P6, R18.reuse, R3, 0x1 ;  /* 0x00000003120e7211 */ /* 0x040fe200078c08ff */
[----:B---3--:R-:W-:-:S02]  /*d160*/  VIADD R17, R18, UR4 ;  /* 0x0000000412117c36 */ /* 0x008fc40008000000 */
[----:B------:R0:W-:Y:S01]  /*d170*/  @P4 STG.E.U16 desc[UR16][R12.64], R19 ;  /* 0x000000130c004986 */ /* 0x0001e2000c101510 */
[-C--:B------:R-:W-:Y:S01]  /*d180*/  LEA.HI.X.SX32 R15, R18, R48.reuse, 0x1, P6 ;  /* 0x00000030120f7211 */ /* 0x080fe200030f0eff */
[----:B------:R-:W-:Y:S01]  /*d190*/  VIADD R16, R0, 0x39 ;  /* 0x0000003900107836 */ /* 0x000fe20000000000 */
[----:B------:R-:W-:Y:S01]  /*d1a0*/  ISETP.LT.AND P4, PT, R8, UR5, !P0 ;  /* 0x0000000508007c0c */ /* 0x000fe2000c781270 */
[----:B------:R-:W-:Y:S01]  /*d1b0*/  ULDC UR5, c[0x0][0x22c] ;  /* 0x00008b0000057ab9 */ /* 0x000fe20000000800 */
[C---:B------:R-:W-:Y:S01]  /*d1c0*/  LEA R8, P6, R17.reuse, R3, 0x1 ;  /* 0x0000000311087211 */ /* 0x040fe200078c08ff */
[----:B------:R3:W-:Y:S01]  /*d1d0*/  @P2 STG.E.U16 desc[UR16][R14.64], R10 ;  /* 0x0000000a0e002986 */ /* 0x0007e2000c101510 */
[----:B------:R-:W-:Y:S01]  /*d1e0*/  ISETP.LT.AND P2, PT, R16, UR5, !P0 ;  /* 0x0000000510007c0c */ /* 0x000fe2000c741270 */
[----:B------:R-:W-:Y:S01]  /*d1f0*/  VIADD R16, R0, 0x3a ;  /* 0x0000003a00107836 */ /* 0x000fe20000000000 */
[C---:B------:R-:W-:Y:S01]  /*d200*/  LEA.HI.X.SX32 R9, R17.reuse, R48, 0x1, P6 ;  /* 0x0000003011097211 */ /* 0x040fe200030f0eff */
[----:B------:R-:W-:Y:S01]  /*d210*/  VIADD R17, R17, UR4 ;  /* 0x0000000411117c36 */ /* 0x000fe20008000000 */
[----:B------:R-:W-:Y:S01]  /*d220*/  ULDC UR5, c[0x0][0x22c] ;  /* 0x00008b0000057ab9 */ /* 0x000fe20000000800 */
[----:B0-----:R-:W-:-:S05]  /*d230*/  PRMT R13, R10, 0x7632, R13 ;  /* 0x000076320a0d7816 */ /* 0x001fca000000000d */
[----:B------:R0:W-:Y:S01]  /*d240*/  @P1 STG.E.U16 desc[UR16][R8.64], R13 ;  /* 0x0000000d08001986 */ /* 0x0001e2000c101510 */
[C---:B------:R-:W-:Y:S01]  /*d250*/  LEA R12, P1, R17.reuse, R3, 0x1 ;  /* 0x00000003110c7211 */ /* 0x040fe200078208ff */
[----:B---3--:R-:W-:Y:S02]  /*d260*/  VIADD R15, R17, UR4 ;  /* 0x00000004110f7c36 */ /* 0x008fe40008000000 */
[----:B------:R-:W-:-:S03]  /*d270*/  VIADD R10, R0, 0x3b ;  /* 0x0000003b000a7836 */ /* 0x000fc60000000000 */
[----:B------:R-:W-:Y:S02]  /*d280*/  LEA R14, P6, R15, R3, 0x1 ;  /* 0x000000030f0e7211 */ /* 0x000fe400078c08ff */
[-C--:B0-----:R-:W-:Y:S01]  /*d290*/  LEA.HI.X.SX32 R13, R17, R48.reuse, 0x1, P1 ;  /* 0x00000030110d7211 */ /* 0x081fe200008f0eff */
        /* <DEDUP_REMOVED lines=11> */
[----:B0-----:R-:W-:Y:S01]  /*d350*/  PRMT R13, R11, 0x7632, R13 ;  /* 0x000076320b0d7816 */ /* 0x001fe2000000000d */
[----:B------:R-:W-:-:S04]  /*d360*/  VIADD R11, R0, 0x3d ;  /* 0x0000003d000b7836 */ /* 0x000fc80000000000 */
[----:B------:R0:W-:Y:S01]  /*d370*/  @P5 STG.E.U16 desc[UR16][R14.64], R13 ;  /* 0x0000000d0e005986 */ /* 0x0001e2000c101510 */
[----:B------:R-:W-:Y:S01]  /*d380*/  ISETP.LT.AND P5, PT, R9, UR5, !P0 ;  /* 0x0000000509007c0c */ /* 0x000fe2000c7a1270 */
[----:B------:R-:W-:Y:S01]  /*d390*/  ULDC UR5, c[0x0][0x22c] ;  /* 0x00008b0000057ab9 */ /* 0x000fe20000000800 */
[----:B------:R-:W-:Y:S02]  /*d3a0*/  LEA.HI.X.SX32 R9, R10, R48, 0x1, P6 ;  /* 0x000000300a097211 */ /* 0x000fe400030f0eff */
[----:B------:R-:W-:-:S03]  /*d3b0*/  LEA R10, P6, R16, R3, 0x1 ;  /* 0x00000003100a7211 */ /* 0x000fc600078c08ff */
[----:B------:R3:W-:Y:S01]  /*d3c0*/  @P4 STG.E.U16 desc[UR16][R8.64], R4 ;  /* 0x0000000408004986 */ /* 0x0007e2000c101510 */
[----:B------:R-:W-:Y:S01]  /*d3d0*/  ISETP.LT.AND P4, PT, R11, UR5, !P0 ;  /* 0x000000050b007c0c */ /* 0x000fe2000c781270 */
[----:B------:R-:W-:Y:S01]  /*d3e0*/  ULDC UR5, c[0x0][0x22c] ;  /* 0x00008b0000057ab9 */ /* 0x000fe20000000800 */
[-C--:B------:R-:W-:Y:S01]  /*d3f0*/  LEA.HI.X.SX32 R11, R16, R48.reuse, 0x1, P6 ;  /* 0x00000030100b7211 */ /* 0x080fe200030f0eff */
[----:B0-----:R-:W-:Y:S01]  /*d400*/  VIADD R14, R0, 0x3e ;  /* 0x0000003e000e7836 */ /* 0x001fe20000000000 */
[----:B------:R-:W-:Y:S02]  /*d410*/  LEA R12, P6, R17, R3, 0x1 ;  /* 0x00000003110c7211 */ /* 0x000fe400078c08ff */
[----:B------:R-:W-:Y:S02]  /*d420*/  PRMT R15, R5, 0x7632, R15 ;  /* 0x00007632050f7816 */ /* 0x000fe4000000000f */
[C---:B------:R-:W-:Y:S01]  /*d430*/  LEA.HI.X.SX32 R13, R17.reuse, R48, 0x1, P6 ;  /* 0x00000030110d7211 */ /* 0x040fe200030f0eff */
[----:B------:R-:W-:Y:S01]  /*d440*/  VIADD R17, R17, UR4 ;  /* 0x0000000411117c36 */ /* 0x000fe20008000000 */
[----:B---3--:R-:W-:Y:S01]  /*d450*/  PRMT R9, R4, 0x7632, R9 ;  /* 0x0000763204097816 */ /* 0x008fe20000000009 */
[----:B------:R-:W-:-:S03]  /*d460*/  VIADD R4, R0, 0x3f ;  /* 0x0000003f00047836 */ /* 0x000fc60000000000 */
[CC--:B------:R-:W-:Y:S01]  /*d470*/  LEA R8, P6, R17.reuse, R3.reuse, 0x1 ;  /* 0x0000000311087211 */ /* 0x0c0fe200078c08ff */
[----:B------:R0:W-:Y:S01]  /*d480*/  @P2 STG.E.U16 desc[UR16][R10.64], R9 ;  /* 0x000000090a002986 */ /* 0x0001e2000c101510 */
[----:B------:R-:W-:Y:S01]  /*d490*/  ISETP.LT.AND P2, PT, R14, UR5, !P0 ;  /* 0x000000050e007c0c */ /* 0x000fe2000c741270 */
[C---:B------:R-:W-:Y:S01]  /*d4a0*/  VIADD R14, R17.reuse, UR4 ;  /* 0x00000004110e7c36 */ /* 0x040fe20008000000 */
[----:B------:R-:W-:Y:S01]  /*d4b0*/  ULDC UR5, c[0x0][0x22c] ;  /* 0x00008b0000057ab9 */ /* 0x000fe20000000800 */
[----:B------:R3:W-:Y:S01]  /*d4c0*/  @P1 STG.E.U16 desc[UR16][R12.64], R5 ;  /* 0x000000050c001986 */ /* 0x0007e2000c101510 */
[----:B------:R-:W-:Y:S01]  /*d4d0*/  ISETP.LT.AND P1, PT, R4, UR5, !P0 ;  /* 0x0000000504007c0c */ /* 0x000fe2000c721270 */
[----:B------:R-:W-:Y:S01]  /*d4e0*/  VIADD R4, R0, 0x40 ;  /* 0x0000004000047836 */ /* 0x000fe20000000000 */
[----:B------:R-:W-:Y:S01]  /*d4f0*/  ULDC UR5, c[0x0][0x22c] ;  /* 0x00008b0000057ab9 */ /* 0x000fe20000000800 */
[----:B0-----:R-:W-:Y:S02]  /*d500*/  LEA.HI.X.SX32 R9, R17, R48, 0x1, P6 ;  /* 0x0000003011097211 */ /* 0x001fe400030f0eff */
[C---:B------:R-:W-:Y:S01]  /*d510*/  LEA R10, P6, R14.reuse, R3, 0x1 ;  /* 0x000000030e0a7211 */ /* 0x040fe200078c08ff */
[----:B------:R0:W4:Y:S01]  /*d520*/  LDS.128 R16, [R2] ;  /* 0x0000000002107984 */ /* 0x0001220000000c00 */
[----:B---3--:R-:W-:-:S02]  /*d530*/  VIADD R13, R14, UR4 ;  /* 0x000000040e0d7c36 */ /* 0x008fc40008000000 */
[-C--:B------:R-:W-:Y:S01]  /*d540*/  LEA.HI.X.SX32 R11, R14, R48.reuse, 0x1, P6 ;  /* 0x000000300e0b7211 */ /* 0x080fe200030f0eff */
[----:B------:R3:W-:Y:S01]  /*d550*/  @P3 STG.E.U16 desc[UR16][R8.64], R15 ;  /* 0x0000000f08003986 */ /* 0x0007e2000c101510 */
[----:B------:R-:W-:Y:S01]  /*d560*/  ISETP.LT.AND P3, PT, R4, UR5, !P0 ;  /* 0x0000000504007c0c */ /* 0x000fe2000c761270 */
[C---:B------:R-:W-:Y:S01]  /*d570*/  VIADD R12, R0.reuse, 0x41 ;  /* 0x00000041000c7836 */ /* 0x040fe20000000000 */
[C---:B------:R-:W-:Y:S01]  /*d580*/  LEA R4, P6, R13.reuse, R3, 0x1 ;  /* 0x000000030d047211 */ /* 0x040fe200078c08ff */
[----:B------:R1:W-:Y:S01]  /*d590*/  @P5 STG.E.U16 desc[UR16][R10.64], R6 ;  /* 0x000000060a005986 */ /* 0x0003e2000c101510 */
[----:B------:R-:W-:Y:S01]  /*d5a0*/  ULDC UR5, c[0x0][0x22c] ;  /* 0x00008b0000057ab9 */ /* 0x000fe20000000800 */
[----:B0-----:R-:W-:Y:S01]  /*d5b0*/  VIADD R2, R0, 0x7b ;  /* 0x0000007b00027836 */ /* 0x001fe20000000000 */
[C---:B------:R-:W-:Y:S01]  /*d5c0*/  LEA.HI.X.SX32 R5, R13.reuse, R48, 0x1, P6 ;  /* 0x000000300d057211 */ /* 0x040fe200030f0eff */
[----:B------:R-:W-:Y:S01]  /*d5d0*/  VIADD R13, R13, UR4 ;  /* 0x000000040d0d7c36 */ /* 0x000fe20008000000 */
[----:B------:R-:W-:Y:S01]  /*d5e0*/  ISETP.LT.AND P5, PT, R12, UR5, !P0 ;  /* 0x000000050c007c0c */ /* 0x000fe2000c7a1270 */
[----:B------:R-:W-:Y:S01]  /*d5f0*/  VIADD R12, R0, 0x42 ;  /* 0x00000042000c7836 */ /* 0x000fe20000000000 */
[----:B------:R-:W-:Y:S01]  /*d600*/  ULDC UR5, c[0x0][0x22c] ;  /* 0x00008b0000057ab9 */ /* 0x000fe20000000800 */
[----:B---3--:R-:W-:Y:S01]  /*d610*/  PRMT R9, R6, 0x7632, R9 ;  /* 0x0000763206097816 */ /* 0x008fe20000000009 */
[----:B------:R-:W-:-:S02]  /*d620*/  VIADD R15, R0, 0x7e ;  /* 0x0000007e000f7836 */ /* 0x000fc40000000000 */
[C---:B-1----:R-:W-:Y:S02]  /*d630*/  VIADD R11, R13.reuse, UR4 ;  /* 0x000000040d0b7c36 */ /* 0x042fe40008000000 */
[----:B------:R0:W-:Y:S01]  /*d640*/  @P4 STG.E.U16 desc[UR16][R4.64], R9 ;  /* 0x0000000904004986 */ /* 0x0001e2000c101510 */
[-C--:B------:R-:W-:Y:S01]  /*d650*/  LEA R8, P4, R13, R3.reuse, 0x1 ;  /* 0x000000030d087211 */ /* 0x080fe200078808ff */
[C---:B------:R-:W-:Y:S01]  /*d660*/  VIADD R6, R0.reuse, 0x43 ;  /* 0x0000004300067836 */ /* 0x040fe20000000000 */
[----:B------:R-:W-:Y:S02]  /*d670*/  LEA R10, P6, R11, R3, 0x1 ;  /* 0x000000030b0a7211 */ /* 0x000fe400078c08ff */
[----:B0-----:R-:W-:Y:S01]  /*d680*/  LEA.HI.X.SX32 R9, R13, R48, 0x1, P4 ;  /* 0x000000300d097211 */ /* 0x001fe200020f0eff */
[----:B------:R-:W-:Y:S01]  /*d690*/  VIADD R5, R0, 0x44 ;  /* 0x0000004400057836 */ /* 0x000fe20000000000 */
[----:B------:R-:W-:Y:S01]  /*d6a0*/  ISETP.LT.AND P4, PT, R12, UR5, !P0 ;  /* 0x000000050c007c0c */ /* 0x000fe2000c781270 */
[----:B------:R-:W-:-:S02]  /*d6b0*/  ULDC UR5, c[0x0][0x22c] ;  /* 0x00008b0000057ab9 */ /* 0x000fc40000000800 */
[----:B------:R0:W-:Y:S01]  /*d6c0*/  @P2 STG.E.U16 desc[UR16][R8.64], R7 ;  /* 0x0000000708002986 */ /* 0x0001e2000c101510 */
[----:B------:R-:W-:Y:S01]  /*d6d0*/  ISETP.LT.AND P2, PT, R6, UR5, !P0 ;  /* 0x0000000506007c0c */ /* 0x000fe2000c741270 */
[C---:B------:R-:W-:Y:S01]  /*d6e0*/  VIADD R6, R11.reuse, UR4 ;  /* 0x000000040b067c36 */ /* 0x040fe20008000000 */
[----:B------:R-:W-:Y:S01]  /*d6f0*/  LEA.HI.X.SX32 R11, R11, R48, 0x1, P6 ;  /* 0x000000300b0b7211 */ /* 0x000fe200030f0eff */
[----:B------:R-:W-:Y:S02]  /*d700*/  ULDC UR5, c[0x0][0x22c] ;  /* 0x00008b0000057ab9 */ /* 0x000fe40000000800 */
        /* <DEDUP_REMOVED lines=15> */
[C---:B------:R-:W-:Y:S02]  /*d800*/  LEA R8, P6, R13.reuse, R3, 0x1 ;  /* 0x000000030d087211 */ /* 0x040fe400078c08ff */
[----:B------:R-:W-:Y:S02]  /*d810*/  PRMT R12, R20, 0x7632, R12 ;  /* 0x00007632140c7816 */ /* 0x000fe4000000000c */
[C---:B------:R-:W-:Y:S01]  /*d820*/  LEA.HI.X.SX32 R9, R13.reuse, R48, 0x1, P6 ;  /* 0x000000300d097211 */ /* 0x040fe200030f0eff */
[----:B------:R-:W-:-:S02]  /*d830*/  VIADD R13, R13, UR4 ;  /* 0x000000040d0d7c36 */ /* 0x000fc40008000000 */
[----:B-1----:R-:W-:Y:S01]  /*d840*/  VIADD R5, R0, 0x47 ;  /* 0x0000004700057836 */ /* 0x002fe20000000000 */
        /* <DEDUP_REMOVED lines=8> */
[----:B------:R-:W-:Y:S01]  /*d8d0*/  LEA.HI.X.SX32 R5, R13, R48, 0x1, P6 ;  /* 0x000000300d057211 */ /* 0x000fe200030f0eff */
[----:B------:R-:W-:Y:S01]  /*d8e0*/  ULDC UR5, c[0x0][0x22c] ;  /* 0x00008b0000057ab9 */ /* 0x000fe20000000800 */
[----:B------:R-:W-:-:S02]  /*d8f0*/  PRMT R13, R23, 0x7632, R13 ;  /* 0x00007632170d7816 */ /* 0x000fc4000000000d */
[C---:B0-----:R-:W-:Y:S01]  /*d900*/  LEA R6, P6, R11.reuse, R3, 0x1 ;  /* 0x000000030b067211 */ /* 0x041fe200078c08ff */
[----:B------:R-:W-:-:S03]  /*d910*/  VIADD R12, R11, UR4 ;  /* 0x000000040b0c7c36 */ /* 0x000fc60008000000 */
[----:B------:R-:W-:Y:S02]  /*d920*/  LEA.HI.X.SX32 R7, R11, R48, 0x1, P6 ;  /* 0x000000300b077211 */ /* 0x000fe400030f0eff */
[----:B-1----:R-:W-:Y:S02]  /*d930*/  PRMT R9, R21, 0x7632, R9 ;  /* 0x0000763215097816 */ /* 0x002fe40000000009 */
[----:B------:R-:W-:-:S03]  /*d940*/  LEA R8, P6, R12, R3, 0x1 ;  /* 0x000000030c087211 */ /* 0x000fc600078c08ff */
[----:B------:R0:W-:Y:S01]  /*d950*/  @P2 STG.E.U16 desc[UR16][R4.64], R9 ;  /* 0x0000000904002986 */ /* 0x0001e2000c101510 */
[----:B------:R-:W-:Y:S01]  /*d960*/  ISETP.LT.AND P2, PT, R10, UR5, !P0 ;  /* 0x000000050a007c0c */ /* 0x000fe2000c741270 */
[----:B------:R-:W-:Y:S01]  /*d970*/  VIADD R10, R0, 0x49 ;  /* 0x00000049000a7836 */ /* 0x000fe20000000000 */
[----:B------:R-:W-:Y:S01]  /*d980*/  ULDC UR5, c[0x0][0x22c] ;  /* 0x00008b0000057ab9 */ /* 0x000fe20000000800 */
[----:B------:R1:W-:Y:S03]  /*d990*/  @P1 STG.E.U16 desc[UR16][R6.64], R22 ;  /* 0x0000001606001986 */ /* 0x0003e6000c101510 */
[----:B------:R-:W-:Y:S01]  /*d9a0*/  ISETP.LT.AND P1, PT, R10, UR5, !P0 ;  /* 0x000000050a007c0c */ /* 0x000fe2000c721270 */
[----:B------:R-:W-:Y:S01]  /*d9b0*/  VIADD R10, R0, 0x4a ;  /* 0x0000004a000a7836 */ /* 0x000fe20000000000 */
[----:B------:R-:W-:Y:S01]  /*d9c0*/  ULDC UR5, c[0x0][0x22c] ;  /* 0x00008b0000057ab9 */ /* 0x000fe20000000800 */
[C---:B0-----:R-:W-:Y:S01]  /*d9d0*/  LEA.HI.X.SX32 R9, R12.reuse, R48, 0x1, P6 ;  /* 0x000000300c097211 */ /* 0x041fe200030f0eff */
[----:B------:R-:W-:Y:S01]  /*d9e0*/  VIADD R12, R12, UR4 ;  /* 0x000000040c0c7c36 */ /* 0x000fe20008000000 */
[----:B------:R-:W-:Y:S01]  /*d9f0*/  PRMT R5, R22, 0x7632, R5 ;  /* 0x0000763216057816 */ /* 0x000fe20000000005 */
[----:B-1----:R-:W-:-:S02]  /*da00*/  VIADD R7, R0, 0x4b ;  /* 0x0000004b00077836 */ /* 0x002fc40000000000 */
[C---:B------:R-:W-:Y:S02]  /*da10*/  VIADD R11, R12.reuse, UR4 ;  /* 0x000000040c0b7c36 */ /* 0x040fe40008000000 */
[----:B------:R0:W-:Y:S01]  /*da20*/  @P3 STG.E.U16 desc[UR16][R8.64], R5 ;  /* 0x0000000508003986 */ /* 0x0001e2000c101510 */
[CC--:B------:R-:W-:Y:S02]  /*da30*/  LEA R4, P3, R12.reuse, R3.reuse, 0x1 ;  /* 0x000000030c047211 */ /* 0x0c0fe400078608ff */
[CC--:B------:R-:W-:Y:S02]  /*da40*/  LEA R6, P6, R11.reuse, R3.reuse, 0x1 ;  /* 0x000000030b067211 */ /* 0x0c0fe400078c08ff */
[-C--:B0-----:R-:W-:Y:S01]  /*da50*/  LEA.HI.X.SX32 R5, R12, R48.reuse, 0x1, P3 ;  /* 0x000000300c057211 */ /* 0x081fe200018f0eff */
[----:B------:R-:W-:Y:S01]  /*da60*/  VIADD R9, R0, 0x4c ;  /* 0x0000004c00097836 */ /* 0x000fe20000000000 */
[----:B------:R-:W-:Y:S01]  /*da70*/  ISETP.LT.AND P3, PT, R10, UR5, !P0 ;  /* 0x000000050a007c0c */ /* 0x000fe2000c761270 */
[----:B------:R-:W-:Y:S01]  /*da80*/  ULDC UR5, c[0x0][0x22c] ;  /* 0x00008b0000057ab9 */ /* 0x000fe20000000800 */
[----:B------:R-:W-:Y:S01]  /*da90*/  VIADD R10, R11, UR4 ;  /* 0x000000040b0a7c36 */ /* 0x000fe20008000000 */
[----:B------:R0:W-:Y:S01]  /*daa0*/  @P5 STG.E.U16 desc[UR16][R4.64], R23 ;  /* 0x0000001704005986 */ /* 0x0001e2000c101510 */
[----:B------:R-:W-:Y:S01]  /*dab0*/  ISETP.LT.AND P5, PT, R7, UR5, !P0 ;  /* 0x0000000507007c0c */ /* 0x000fe2000c7a1270 */
[----:B------:R-:W-:Y:S01]  /*dac0*/  ULDC UR5, c[0x0][0x22c] ;  /* 0x00008b0000057ab9 */ /* 0x000fe20000000800 */
[----:B------:R-:W-:Y:S01]  /*dad0*/  LEA.HI.X.SX32 R7, R11, R48, 0x1, P6 ;  /* 0x000000300b077211 */ /* 0x000fe200030f0eff */
[C---:B------:R-:W-:Y:S01]  /*dae0*/  VIADD R11, R10.reuse, UR4 ;  /* 0x000000040a0b7c36 */ /* 0x040fe20008000000 */
[----:B------:R-:W-:-:S03]  /*daf0*/  LEA R8, P6, R10, R3, 0x1 ;  /* 0x000000030a087211 */ /* 0x000fc600078c08ff */
[----:B------:R1:W-:Y:S01]  /*db00*/  @P4 STG.E.U16 desc[UR16][R6.64], R13 ;  /* 0x0000000d06004986 */ /* 0x0003e2000c101510 */
[----:B------:R-:W-:Y:S01]  /*db10*/  ISETP.LT.AND P4, PT, R9, UR5, !P0 ;  /* 0x0000000509007c0c */ /* 0x000fe2000c781270 */
[C---:B------:R-:W-:Y:S01]  /*db20*/  VIADD R12, R11.reuse, UR4 ;  /* 0x000000040b0c7c36 */ /* 0x040fe20008000000 */
[-C--:B------:R-:W-:Y:S01]  /*db30*/  LEA.HI.X.SX32 R9, R10, R48.reuse, 0x1, P6 ;  /* 0x000000300a097211 */ /* 0x080fe200030f0eff */
[C---:B0-----:R-:W-:Y:S01]  /*db40*/  VIADD R5, R0.reuse, 0x4d ;  /* 0x0000004d00057836 */ /* 0x041fe20000000000 */
[----:B------:R-:W-:Y:S01]  /*db50*/  LEA R4, P6, R11, R3, 0x1 ;  /* 0x000000030b047211 */ /* 0x000fe200078c08ff */
[----:B------:R-:W-:Y:S01]  /*db60*/  ULDC UR5, c[0x0][0x22c] ;  /* 0x00008b0000057ab9 */ /* 0x000fe20000000800 */
[----:B------:R-:W-:Y:S01]  /*db70*/  VIADD R10, R0, 0x4e ;  /* 0x0000004e000a7836 */ /* 0x000fe20000000000 */
[----:B------:R0:W-:Y:S01]  /*db80*/  @P2 STG.E.U16 desc[UR16][R8.64], R24 ;  /* 0x0000001808002986 */ /* 0x0001e2000c101510 */
[----:B------:R-:W-:Y:S01]  /*db90*/  ISETP.LT.AND P2, PT, R5, UR5, !P0 ;  /* 0x0000000505007c0c */ /* 0x000fe2000c741270 */
[----:B------:R-:W-:Y:S01]  /*dba0*/  ULDC UR5, c[0x0][0x22c] ;  /* 0x00008b0000057ab9 */ /* 0x000fe20000000800 */
[----:B------:R-:W-:-:S02]  /*dbb0*/  LEA.HI.X.SX32 R5, R11, R48, 0x1, P6 ;  /* 0x000000300b057211 */ /* 0x000fc400030f0eff */
[-C--:B-1----:R-:W-:Y:S02]  /*dbc0*/  LEA R6, P6, R12, R3.reuse, 0x1 ;  /* 0x000000030c067211 */ /* 0x082fe400078c08ff */
[----:B------:R-:W-:Y:S02]  /*dbd0*/  PRMT R13, R24, 0x7632, R13 ;  /* 0x00007632180d7816 */ /* 0x000fe4000000000d */
[CC--:B------:R-:W-:Y:S01]  /*dbe0*/  LEA.HI.X.SX32 R7, R12.reuse, R48.reuse, 0x1, P6 ;  /* 0x000000300c077211 */ /* 0x0c0fe200030f0eff */
[----:B------:R-:W-:Y:S02]  /*dbf0*/  VIADD R12, R12, UR4 ;  /* 0x000000040c0c7c36 */ /* 0x000fe40008000000 */
[----:B0-----:R-:W-:Y:S01]  /*dc00*/  VIADD R9, R0, 0x4f ;  /* 0x0000004f00097836 */ /* 0x001fe20000000000 */
[----:B------:R0:W-:Y:S01]  /*dc10*/  @P1 STG.E.U16 desc[UR16][R4.64], R13 ;  /* 0x0000000d04001986 */ /* 0x0001e2000c101510 */
[----:B------:R-:W-:Y:S01]  /*dc20*/  ISETP.LT.AND P1, PT, R10, UR5, !P0 ;  /* 0x000000050a007c0c */ /* 0x000fe2000c721270 */
[----:B------:R-:W-:Y:S01]  /*dc30*/  ULDC UR5, c[0x0][0x22c] ;  /* 0x00008b0000057ab9 */ /* 0x000fe20000000800 */
[CC--:B------:R-:W-:Y:S01]  /*dc40*/  LEA R8, P6, R12.reuse, R3.reuse, 0x1 ;  /* 0x000000030c087211 */ /* 0x0c0fe200078c08ff */
[----:B------:R-:W-:Y:S01]  /*dc50*/  VIADD R11, R12, UR4 ;  /* 0x000000040c0b7c36 */ /* 0x000fe20008000000 */
[----:B------:R1:W-:Y:S01]  /*dc60*/  @P3 STG.E.U16 desc[UR16][R6.64], R25 ;  /* 0x0000001906003986 */ /* 0x0003e2000c101510 */
[----:B------:R-:W-:Y:S01]  /*dc70*/  ISETP.LT.AND P3, PT, R9, UR5, !P0 ;  /* 0x0000000509007c0c */ /* 0x000fe2000c761270 */
[----:B------:R-:W-:Y:S01]  /*dc80*/  VIADD R10, R0, 0x50 ;  /* 0x00000050000a7836 */ /* 0x000fe20000000000 */
[----:B------:R-:W-:Y:S01]  /*dc90*/  LEA.HI.X.SX32 R9, R12, R48, 0x1, P6 ;  /* 0x000000300c097211 */ /* 0x000fe200030f0eff */
[C---:B------:R-:W-:Y:S01]  /*dca0*/  VIADD R12, R11.reuse, UR4 ;  /* 0x000000040b0c7c36 */ /* 0x040fe20008000000 */
[----:B------:R-:W-:Y:S01]  /*dcb0*/  ULDC UR5, c[0x0][0x22c] ;  /* 0x00008b0000057ab9 */ /* 0x000fe20000000800 */
[----:B0-----:R-:W-:-:S04]  /*dcc0*/  LEA R4, P6, R11, R3, 0x1 ;  /* 0x000000030b047211 */ /* 0x001fc800078c08ff */
[----:B------:R-:W-:Y:S02]  /*dcd0*/  LEA.HI.X.SX32 R5, R11, R48, 0x1, P6 ;  /* 0x000000300b057211 */ /* 0x000fe400030f0eff */
[----:B-1----:R-:W-:Y:S02]  /*dce0*/  PRMT R7, R25, 0x7632, R7 ;  /* 0x0000763219077816 */ /* 0x002fe40000000007 */
[----:B------:R-:W-:Y:S01]  /*dcf0*/  ISETP.LT.AND P6, PT, R10, UR5, !P0 ;  /* 0x000000050a007c0c */ /* 0x000fe2000c7c1270 */
[----:B------:R-:W-:Y:S01]  /*dd00*/  VIADD R10, R0, 0x51 ;  /* 0x00000051000a7836 */ /* 0x000fe20000000000 */
[----:B------:R-:W-:Y:S01]  /*dd10*/  ULDC UR5, c[0x0][0x22c] ;  /* 0x00008b0000057ab9 */ /* 0x000fe20000000800 */
[----:B------:R0:W-:Y:S01]  /*dd20*/  @P5 STG.E.U16 desc[UR16][R8.64], R7 ;  /* 0x0000000708005986 */ /* 0x0001e2000c101510 */
[----:B------:R-:W-:-:S03]  /*dd30*/  LEA R6, P5, R12, R3, 0x1 ;  /* 0x000000030c067211 */ /* 0x000fc600078a08ff */
[----:B------:R1:W-:Y:S01]  /*dd40*/  @P4 STG.E.U16 desc[UR16][R4.64], R26 ;  /* 0x0000001a04004986 */ /* 0x0003e2000c101510 */
[C---:B0-----:R-:W-:Y:S01]  /*dd50*/  LEA.HI.X.SX32 R7, R12.reuse, R48, 0x1, P5 ;  /* 0x000000300c077211 */ /* 0x041fe200028f0eff */
[----:B------:R-:W-:Y:S01]  /*dd60*/  VIADD R12, R12, UR4 ;  /* 0x000000040c0c7c36 */ /* 0x000fe20008000000 */
[----:B------:R-:W-:Y:S02]  /*dd70*/  PRMT R9, R26, 0x7632, R9 ;  /* 0x000076321a097816 */ /* 0x000fe40000000009 */
[----:B------:R-:W-:Y:S01]  /*dd80*/  ISETP.LT.AND P5, PT, R10, UR5, !P0 ;  /* 0x000000050a007c0c */ /* 0x000fe2000c7a1270 */
[----:B------:R-:W-:Y:S01]  /*dd90*/  VIADD R10, R0, 0x52 ;  /* 0x00000052000a7836 */ /* 0x000fe20000000000 */
[----:B------:R-:W-:Y:S01]  /*dda0*/  ULDC UR5, c[0x0][0x22c] ;  /* 0x00008b0000057ab9 */ /* 0x000fe20000000800 */
[----:B------:R0:W-:Y:S01]  /*ddb0*/  @P2 STG.E.U16 desc[UR16][R6.64], R9 ;  /* 0x0000000906002986 */ /* 0x0001e2000c101510 */
[C---:B------:R-:W-:Y:S01]  /*ddc0*/  LEA R8, P2, R12.reuse, R3, 0x1 ;  /* 0x000000030c087211 */ /* 0x040fe200078408ff */
[----:B------:R-:W-:-:S02]  /*ddd0*/  VIADD R11, R12, UR4 ;  /* 0x000000040c0b7c36 */ /* 0x000fc40008000000 */
[----:B-1----:R-:W-:-:S03]  /*dde0*/  VIADD R5, R0, 0x53 ;  /* 0x0000005300057836 */ /* 0x002fc60000000000 */
[-C--:B------:R-:W-:Y:S02]  /*ddf0*/  LEA R4, P4, R11, R3.reuse, 0x1 ;  /* 0x000000030b047211 */ /* 0x080fe400078808ff */
[-C--:B0-----:R-:W-:Y:S01]  /*de00*/  LEA.HI.X.SX32 R9, R12, R48.reuse, 0x1, P2 ;  /* 0x000000300c097211 */ /* 0x081fe200010f0eff */
[----:B------:R-:W-:Y:S01]  /*de10*/  VIADD R6, R0, 0x54 ;  /* 0x0000005400067836 */ /* 0x000fe20000000000 */
[----:B------:R-:W-:Y:S01]  /*de20*/  ISETP.LT.AND P2, PT, R10, UR5, !P0 ;  /* 0x000000050a007c0c */ /* 0x000fe2000c741270 */
[----:B------:R-:W-:Y:S01]  /*de30*/  ULDC UR5, c[0x0][0x22c] ;  /* 0x00008b0000057ab9 */ /* 0x000fe20000000800 */
[----:B------:R-:W-:Y:S01]  /*de40*/  PRMT R7, R27, 0x7632, R7 ;  /* 0x000076321b077816 */ /* 0x000fe20000000007 */
[----:B------:R-:W-:Y:S01]  /*de50*/  @P1 STG.E.U16 desc[UR16][R8.64], R27 ;  /* 0x0000001b08001986 */ /* 0x000fe2000c101510 */
[----:B------:R-:W-:Y:S01]  /*de60*/  ISETP.LT.AND P1, PT, R5, UR5, !P0 ;  /* 0x0000000505007c0c */ /* 0x000fe2000c721270 */
[----:B------:R-:W-:Y:S01]  /*de70*/  ULDC UR5, c[0x0][0x22c] ;  /* 0x00008b0000057ab9 */ /* 0x000fe20000000800 */
[C---:B------:R-:W-:Y:S01]  /*de80*/  LEA.HI.X.SX32 R5, R11.reuse, R48, 0x1, P4 ;  /* 0x000000300b057211 */ /* 0x040fe200020f0eff */
[----:B------:R-:W-:Y:S01]  /*de90*/  VIADD R11, R11, UR4 ;  /* 0x000000040b0b7c36 */ /* 0x000fe20008000000 */
[----:B------:R-:W-:Y:S01]  /*dea0*/  ISETP.LT.AND P4, PT, R6, UR5, !P0 ;  /* 0x0000000506007c0c */ /* 0x000fe2000c781270 */
[----:B------:R-:W-:Y:S01]  /*deb0*/  VIADD R10, R0, 0x55 ;  /* 0x00000055000a7836 */ /* 0x000fe20000000000 */
[----:B------:R-:W-:Y:S01]  /*dec0*/  ULDC UR5, c[0x0][0x22c] ;  /* 0x00008b0000057ab9 */ /* 0x000fe20000000800 */
[----:B------:R0:W-:Y:S01]  /*ded0*/  @P3 STG.E.U16 desc[UR16][R4.64], R7 ;  /* 0x0000000704003986 */ /* 0x0001e2000c101510 */
[C---:B------:R-:W-:Y:S01]  /*dee0*/  LEA R6, P3, R11.reuse, R3, 0x1 ;  /* 0x000000030b067211 */ /* 0x040fe200078608ff */
[----:B------:R-:W-:Y:S01]  /*def0*/  VIADD R12, R11, UR4 ;  /* 0x000000040b0c7c36 */ /* 0x000fe20008000000 */
[----:B------:R-:W-:-:S02]  /*df00*/  ULDC UR4, c[0x0][0x248] ;  /* 0x0000920000047ab9 */ /* 0x000fc40000000800 */
[-C--:B0-----:R-:W-:Y:S01]  /*df10*/  LEA.HI.X.SX32 R7, R11, R48.reuse, 0x1, P3 ;  /* 0x000000300b077211 */ /* 0x081fe200018f0eff */
[C---:B------:R-:W-:Y:S01]  /*df20*/  VIADD R11, R12.reuse, UR4 ;  /* 0x000000040c0b7c36 */ /* 0x040fe20008000000 */
[-C--:B------:R-:W-:Y:S01]  /*df30*/  LEA R8, P3, R12, R3.reuse, 0x1 ;  /* 0x000000030c087211 */ /* 0x080fe200078608ff */
[----:B------:R-:W-:Y:S01]  /*df40*/  ULDC UR4, c[0x0][0x248] ;  /* 0x0000920000047ab9 */ /* 0x000fe20000000800 */
[----:B------:R-:W-:Y:S01]  /*df50*/  PRMT R5, R28, 0x7632, R5 ;  /* 0x000076321c057816 */ /* 0x000fe20000000005 */
[----:B------:R-:W-:Y:S01]  /*df60*/  @P6 STG.E.U16 desc[UR16][R6.64], R28 ;  /* 0x0000001c06006986 */ /* 0x000fe2000c101510 */
[----:B------:R-:W-:Y:S02]  /*df70*/  LEA.HI.X.SX32 R9, R12, R48, 0x1, P3 ;  /* 0x000000300c097211 */ /* 0x000fe400018f0eff */
[----:B------:R-:W-:Y:S02]  /*df80*/  LEA R4, P6, R11, R3, 0x1 ;  /* 0x000000030b047211 */ /* 0x000fe400078c08ff */
[----:B------:R-:W-:Y:S01]  /*df90*/  ISETP.LT.AND P3, PT, R10, UR5, !P0 ;  /* 0x000000050a007c0c */ /* 0x000fe2000c761270 */
[----:B------:R0:W-:Y:S01]  /*dfa0*/  @P5 STG.E.U16 desc[UR16][R8.64], R5 ;  /* 0x0000000508005986 */ /* 0x0001e2000c101510 */
[----:B------:R-:W-:Y:S01]  /*dfb0*/  VIADD R10, R0, 0x56 ;  /* 0x00000056000a7836 */ /* 0x000fe20000000000 */
[----:B------:R-:W-:-:S04]  /*dfc0*/  ULDC UR5, c[0x0][0x22c] ;  /* 0x00008b0000057ab9 */ /* 0x000fc80000000800 */
[----:B------:R-:W-:Y:S01]  /*dfd0*/  ISETP.LT.AND P5, PT, R10, UR5, !P0 ;  /* 0x000000050a007c0c */ /* 0x000fe2000c7a1270 */
[----:B------:R-:W-:Y:S01]  /*dfe0*/  ULDC UR5, c[0x0][0x22c] ;  /* 0x00008b0000057ab9 */ /* 0x000fe20000000800 */
[C---:B------:R-:W-:Y:S01]  /*dff0*/  VIADD R10, R0.reuse, 0x58 ;  /* 0x00000058000a7836 */ /* 0x040fe20000000000 */
[C---:B0-----:R-:W-:Y:S01]  /*e000*/  LEA.HI.X.SX32 R5, R11.reuse, R48, 0x1, P6 ;  /* 0x000000300b057211 */ /* 0x041fe200030f0eff */
[----:B------:R-:W-:Y:S01]  /*e010*/  VIADD R11, R11, UR4 ;  /* 0x000000040b0b7c36 */ /* 0x000fe20008000000 */
[----:B------:R-:W-:Y:S01]  /*e020*/  ULDC UR4, c[0x0][0x248] ;  /* 0x0000920000047ab9 */ /* 0x000fe20000000800 */
[----:B------:R-:W-:Y:S01]  /*e030*/  VIADD R8, R0, 0x57 ;  /* 0x0000005700087836 */ /* 0x000fe20000000000 */
[----:B------:R-:W-:Y:S01]  /*e040*/  PRMT R9, R29, 0x7632, R9 ;  /* 0x000076321d097816 */ /* 0x000fe20000000009 */
[----:B------:R0:W-:Y:S01]  /*e050*/  @P2 STG.E.U16 desc[UR16][R4.64], R29 ;  /* 0x0000001d04002986 */ /* 0x0001e2000c101510 */
[C---:B------:R-:W-:Y:S01]  /*e060*/  LEA R6, P2, R11.reuse, R3, 0x1 ;  /* 0x000000030b067211 */ /* 0x040fe200078408ff */
[----:B------:R-:W-:Y:S01]  /*e070*/  VIADD R12, R11, UR4 ;  /* 0x000000040b0c7c36 */ /* 0x000fe20008000000 */
[----:B------:R-:W-:-:S02]  /*e080*/  ULDC UR4, c[0x0][0x22c] ;  /* 0x00008b0000047ab9 */ /* 0x000fc40000000800 */
[-C--:B------:R-:W-:Y:S02]  /*e090*/  LEA.HI.X.SX32 R7, R11, R48.reuse, 0x1, P2 ;  /* 0x000000300b077211 */ /* 0x080fe400010f0eff */
[----:B------:R-:W-:Y:S01]  /*e0a0*/  ISETP.LT.AND P2, PT, R8, UR5, !P0 ;  /* 0x0000000508007c0c */ /* 0x000fe2000c741270 */
[----:B------:R-:W-:Y:S01]  /*e0b0*/  ULDC UR5, c[0x0][0x22c] ;  /* 0x00008b0000057ab9 */ /* 0x000fe20000000800 */
[-C--:B------:R-:W-:Y:S01]  /*e0c0*/  LEA R8, P6, R12, R3.reuse, 0x1 ;  /* 0x000000030c087211 */ /* 0x080fe200078c08ff */
[----:B------:R1:W-:Y:S01]  /*e0d0*/  @P1 STG.E.U16 desc[UR16][R6.64], R9 ;  /* 0x0000000906001986 */ /* 0x0003e2000c101510 */
[----:B------:R-:W-:Y:S01]  /*e0e0*/  ISETP.LT.AND P1, PT, R10, UR4, !P0 ;  /* 0x000000040a007c0c */ /* 0x000fe2000c721270 */
[----:B------:R-:W-:Y:S01]  /*e0f0*/  ULDC UR4, c[0x0][0x248] ;  /* 0x0000920000047ab9 */ /* 0x000fe20000000800 */
[C---:B0-----:R-:W-:Y:S02]  /*e100*/  VIADD R5, R0.reuse, 0x59 ;  /* 0x0000005900057836 */ /* 0x041fe40000000000 */
[----:B------:R-:W-:Y:S01]  /*e110*/  VIADD R10, R0, 0x5b ;  /* 0x0000005b000a7836 */ /* 0x000fe20000000000 */
[C---:B-1----:R-:W-:Y:S01]  /*e120*/  LEA.HI.X.SX32 R9, R12.reuse, R48, 0x1, P6 ;  /* 0x000000300c097211 */ /* 0x042fe200030f0eff */
[----:B------:R-:W-:Y:S01]  /*e130*/  VIADD R12, R12, UR4 ;  /* 0x000000040c0c7c36 */ /* 0x000fe20008000000 */
[----:B------:R-:W-:Y:S01]  /*e140*/  ULDC UR4, c[0x0][0x22c] ;  /* 0x00008b0000047ab9 */ /* 0x000fe20000000800 */
[----:B------:R-:W-:Y:S01]  /*e150*/  PRMT R7, R30, 0x7632, R7 ;  /* 0x000076321e077816 */ /* 0x000fe20000000007 */
[----:B------:R-:W-:Y:S01]  /*e160*/  VIADD R6, R0, 0x5a ;  /* 0x0000005a00067836 */ /* 0x000fe20000000000 */
[----:B------:R0:W-:Y:S01]  /*e170*/  @P4 STG.E.U16 desc[UR16][R8.64], R30 ;  /* 0x0000001e08004986 */ /* 0x0001e2000c101510 */
[----:B------:R-:W-:-:S02]  /*e180*/  LEA R4, P6, R12, R3, 0x1 ;  /* 0x000000030c047211 */ /* 0x000fc400078c08ff */
[----:B------:R-:W-:Y:S01]  /*e190*/  ISETP.LT.AND P4, PT, R5, UR4, !P0 ;  /* 0x0000000405007c0c */ /* 0x000fe2000c781270 */
[----:B------:R-:W-:Y:S01]  /*e1a0*/  ULDC UR4, c[0x0][0x248] ;  /* 0x0000920000047ab9 */ /* 0x000fe20000000800 */
[C---:B------:R-:W-:Y:S01]  /*e1b0*/  LEA.HI.X.SX32 R5, R12.reuse, R48, 0x1, P6 ;  /* 0x000000300c057211 */ /* 0x040fe200030f0eff */
[----:B------:R-:W-:Y:S01]  /*e1c0*/  VIADD R12, R12, UR4 ;  /* 0x000000040c0c7c36 */ /* 0x000fe20008000000 */
[----:B------:R-:W-:Y:S01]  /*e1d0*/  ULDC UR4, c[0x0][0x248] ;  /* 0x0000920000047ab9 */ /* 0x000fe20000000800 */
[----:B------:R-:W-:Y:S01]  /*e1e0*/  ISETP.LT.AND P6, PT, R6, UR5, !P0 ;  /* 0x0000000506007c0c */ /* 0x000fe2000c7c1270 */
[----:B------:R-:W-:Y:S01]  /*e1f0*/  ULDC UR5, c[0x0][0x248] ;  /* 0x0000920000057ab9 */ /* 0x000fe20000000800 */
[----:B------:R1:W-:Y:S01]  /*e200*/  @P3 STG.E.U16 desc[UR16][R4.64], R7 ;  /* 0x0000000704003986 */ /* 0x0003e2000c101510 */
[C---:B------:R-:W-:Y:S01]  /*e210*/  LEA R6, P3, R12.reuse, R3, 0x1 ;  /* 0x000000030c067211 */ /* 0x040fe200078608ff */
[----:B0-----:R-:W-:Y:S01]  /*e220*/  VIADD R9, R12, UR4 ;  /* 0x000000040c097c36 */ /* 0x001fe20008000000 */
[----:B------:R-:W-:-:S03]  /*e230*/  ULDC UR4, c[0x0][0x22c] ;  /* 0x00008b0000047ab9 */ /* 0x000fc60000000800 */
[C---:B------:R-:W-:Y:S01]  /*e240*/  VIADD R11, R9.reuse, UR5 ;  /* 0x00000005090b7c36 */ /* 0x040fe20008000000 */
[----:B------:R-:W-:Y:S01]  /*e250*/  ULDC UR5, c[0x0][0x22c] ;  /* 0x00008b0000057ab9 */ /* 0x000fe20000000800 */
[-C--:B-1----:R-:W-:Y:S02]  /*e260*/  LEA.HI.X.SX32 R7, R12, R48.reuse, 0x1, P3 ;  /* 0x000000300c077211 */ /* 0x082fe400018f0eff */
[-C--:B------:R-:W-:Y:S02]  /*e270*/  LEA R8, P3, R9, R3.reuse, 0x1 ;  /* 0x0000000309087211 */ /* 0x080fe400078608ff */
[----:B------:R-:W-:Y:S01]  /*e280*/  PRMT R5, R31, 0x7632, R5 ;  /* 0x000076321f057816 */ /* 0x000fe20000000005 */
[----:B------:R-:W-:Y:S01]  /*e290*/  @P5 STG.E.U16 desc[UR16][R6.64], R31 ;  /* 0x0000001f06005986 */ /* 0x000fe2000c101510 */
[----:B------:R-:W-:Y:S02]  /*e2a0*/  LEA.HI.X.SX32 R9, R9, R48, 0x1, P3 ;  /* 0x0000003009097211 */ /* 0x000fe400018f0eff */
[----:B------:R-:W-:Y:S01]  /*e2b0*/  ISETP.LT.AND P5, PT, R10, UR4, !P0 ;  /* 0x000000040a007c0c */ /* 0x000fe2000c7a1270 */
[----:B------:R-:W-:Y:S01]  /*e2c0*/  VIADD R10, R0, 0x5c ;  /* 0x0000005c000a7836 */ /* 0x000fe20000000000 */
[----:B------:R-:W-:Y:S01]  /*e2d0*/  LEA R4, P3, R11, R3, 0x1 ;  /* 0x000000030b047211 */ /* 0x000fe200078608ff */
[----:B------:R0:W-:Y:S01]  /*e2e0*/  @P2 STG.E.U16 desc[UR16][R8.64], R5 ;  /* 0x0000000508002986 */ /* 0x0001e2000c101510 */
[----:B------:R-:W-:-:S02]  /*e2f0*/  ULDC UR4, c[0x0][0x22c] ;  /* 0x00008b0000047ab9 */ /* 0x000fc40000000800 */
[C---:B0-----:R-:W-:Y:S01]  /*e300*/  LEA.HI.X.SX32 R5, R11.reuse, R48, 0x1, P3 ;  /* 0x000000300b057211 */ /* 0x041fe200018f0eff */
[----:B------:R-:W-:Y:S01]  /*e310*/  VIADD R8, R0, 0x5e ;  /* 0x0000005e00087836 */ /* 0x000fe20000000000 */
[----:B------:R-:W-:Y:S01]  /*e320*/  ISETP.LT.AND P3, PT, R10, UR4, !P0 ;  /* 0x000000040a007c0c */ /* 0x000fe2000c761270 */
[----:B------:R-:W-:Y:S01]  /*e330*/  ULDC UR4, c[0x0][0x248] ;  /* 0x0000920000047ab9 */ /* 0x000fe20000000800 */
[----:B------:R-:W-:Y:S01]  /*e340*/  VIADD R10, R0, 0x5d ;  /* 0x0000005d000a7836 */ /* 0x000fe20000000000 */
[----:B--2---:R0:W-:Y:S01]  /*e350*/  @P1 STG.E.U16 desc[UR16][R4.64], R32 ;  /* 0x0000002004001986 */ /* 0x0041e2000c101510 */
[----:B------:R-:W-:Y:S01]  /*e360*/  VIADD R11, R11, UR4 ;  /* 0x000000040b0b7c36 */ /* 0x000fe20008000000 */
[----:B------:R-:W-:Y:S02]  /*e370*/  ULDC UR4, c[0x0][0x22c] ;  /* 0x00008b0000047ab9 */ /* 0x000fe40000000800 */
[----:B------:R-:W-:Y:S01]  /*e380*/  ISETP.LT.AND P2, PT, R10, UR4, !P0 ;  /* 0x000000040a007c0c */ /* 0x000fe2000c741270 */
[----:B------:R-:W-:Y:S01]  /*e390*/  ULDC UR4, c[0x0][0x248] ;  /* 0x0000920000047ab9 */ /* 0x000fe20000000800 */
[----:B------:R-:W-:Y:S01]  /*e3a0*/  LEA R6, P1, R11, R3, 0x1 ;  /* 0x000000030b067211 */ /* 0x000fe200078208ff */
[----:B------:R-:W-:-:S03]  /*e3b0*/  VIADD R10, R0, 0x5f ;  /* 0x0000005f000a7836 */ /* 0x000fc60000000000 */
[C---:B------:R-:W-:Y:S01]  /*e3c0*/  LEA.HI.X.SX32 R7, R11.reuse, R48, 0x1, P1 ;  /* 0x000000300b077211 */ /* 0x040fe200008f0eff */
[----:B------:R-:W-:Y:S01]  /*e3d0*/  VIADD R11, R11, UR4 ;  /* 0x000000040b0b7c36 */ /* 0x000fe20008000000 */
[----:B0-----:R-:W-:Y:S01]  /*e3e0*/  PRMT R5, R32, 0x7632, R5 ;  /* 0x0000763220057816 */ /* 0x001fe20000000005 */
[----:B------:R-:W-:Y:S01]  /*e3f0*/  ULDC UR4, c[0x0][0x248] ;  /* 0x0000920000047ab9 */ /* 0x000fe20000000800 */
[----:B------:R-:W-:Y:S01]  /*e400*/  ISETP.LT.AND P1, PT, R8, UR5, !P0 ;  /* 0x0000000508007c0c */ /* 0x000fe2000c721270 */
[C---:B------:R-:W-:Y:S01]  /*e410*/  VIADD R9, R11.reuse, UR4 ;  /* 0x000000040b097c36 */ /* 0x040fe20008000000 */
[----:B------:R-:W-:Y:S01]  /*e420*/  ULDC UR4, c[0x0][0x248] ;  /* 0x0000920000047ab9 */ /* 0x000fe20000000800 */
[----:B------:R0:W-:Y:S01]  /*e430*/  @P4 STG.E.U16 desc[UR16][R6.64], R5 ;  /* 0x0000000506004986 */ /* 0x0001e2000c101510 */
[----:B------:R-:W-:Y:S01]  /*e440*/  LEA R4, P4, R11, R3, 0x1 ;  /* 0x000000030b047211 */ /* 0x000fe200078808ff */
[----:B------:R-:W-:-:S03]  /*e450*/  ULDC UR5, c[0x0][0x22c] ;  /* 0x00008b0000057ab9 */ /* 0x000fc60000000800 */
[-C--:B0-----:R-:W-:Y:S01]  /*e460*/  LEA.HI.X.SX32 R5, R11, R48.reuse, 0x1, P4 ;  /* 0x000000300b057211 */ /* 0x081fe200020f0eff */
[C---:B------:R-:W-:Y:S01]  /*e470*/  VIADD R11, R9.reuse, UR4 ;  /* 0x00000004090b7c36 */ /* 0x040fe20008000000 */
[-C--:B------:R-:W-:Y:S01]  /*e480*/  LEA R8, P4, R9, R3.reuse, 0x1 ;  /* 0x0000000309087211 */ /* 0x080fe200078808ff */
[----:B------:R-:W-:Y:S01]  /*e490*/  ULDC UR4, c[0x0][0x248] ;  /* 0x0000920000047ab9 */ /* 0x000fe20000000800 */
[----:B------:R-:W-:Y:S01]  /*e4a0*/  PRMT R7, R33, 0x7632, R7 ;  /* 0x0000763221077816 */ /* 0x000fe20000000007 */
[----:B------:R-:W-:Y:S01]  /*e4b0*/  @P6 STG.E.U16 desc[UR16][R4.64], R33 ;  /* 0x0000002104006986 */ /* 0x000fe2000c101510 */
[-C--:B------:R-:W-:Y:S02]  /*e4c0*/  LEA.HI.X.SX32 R9, R9, R48.reuse, 0x1, P4 ;  /* 0x0000003009097211 */ /* 0x080fe400020f0eff */
[CC--:B------:R-:W-:Y:S02]  /*e4d0*/  LEA R6, P6, R11.reuse, R3.reuse, 0x1 ;  /* 0x000000030b067211 */ /* 0x0c0fe400078c08ff */
[----:B------:R-:W-:Y:S01]  /*e4e0*/  ISETP.LT.AND P4, PT, R10, UR5, !P0 ;  /* 0x000000050a007c0c */ /* 0x000fe2000c781270 */
[----:B------:R0:W-:Y:S01]  /*e4f0*/  @P5 STG.E.U16 desc[UR16][R8.64], R7 ;  /* 0x0000000708005986 */ /* 0x0001e2000c101510 */
[C---:B------:R-:W-:Y:S01]  /*e500*/  VIADD R10, R0.reuse, 0x60 ;  /* 0x00000060000a7836 */ /* 0x040fe20000000000 */
[----:B------:R-:W-:Y:S01]  /*e510*/  ULDC UR5, c[0x0][0x22c] ;  /* 0x00008b0000057ab9 */ /* 0x000fe20000000800 */
[CC--:B0-----:R-:W-:Y:S01]  /*e520*/  LEA.HI.X.SX32 R7, R11.reuse, R48.reuse, 0x1, P6 ;  /* 0x000000300b077211 */ /* 0x0c1fe200030f0eff */
[----:B------:R-:W-:Y:S01]  /*e530*/  VIADD R11, R11, UR4 ;  /* 0x000000040b0b7c36 */ /* 0x000fe20008000000 */
[----:B------:R-:W-:Y:S01]  /*e540*/  ULDC UR4, c[0x0][0x248] ;  /* 0x0000920000047ab9 */ /* 0x000fe20000000800 */
[----:B------:R-:W-:Y:S01]  /*e550*/  VIADD R8, R0, 0x61 ;  /* 0x0000006100087836 */ /* 0x000fe20000000000 */
[----:B------:R-:W-:Y:S01]  /*e560*/  ISETP.LT.AND P6, PT, R10, UR5, !P0 ;  /* 0x000000050a007c0c */ /* 0x000fe2000c7c1270 */
[----:B------:R0:W-:Y:S01]  /*e570*/  @P3 STG.E.U16 desc[UR16][R6.64], R34 ;  /* 0x0000002206003986 */ /* 0x0001e2000c101510 */
[CC--:B------:R-:W-:Y:S01]  /*e580*/  LEA R4, P3, R11.reuse, R3.reuse, 0x1 ;  /* 0x000000030b047211 */ /* 0x0c0fe200078608ff */
[C---:B------:R-:W-:Y:S01]  /*e590*/  VIADD R12, R11.reuse, UR4 ;  /* 0x000000040b0c7c36 */ /* 0x040fe20008000000 */
[----:B------:R-:W-:Y:S01]  /*e5a0*/  ULDC UR5, c[0x0][0x22c] ;  /* 0x00008b0000057ab9 */ /* 0x000fe20000000800 */
[----:B------:R-:W-:Y:S01]  /*e5b0*/  PRMT R9, R34, 0x7632, R9 ;  /* 0x0000763222097816 */ /* 0x000fe20000000009 */
[----:B------:R-:W-:Y:S01]  /*e5c0*/  VIADD R10, R0, 0x62 ;  /* 0x00000062000a7836 */ /* 0x000fe20000000000 */
[----:B------:R-:W-:Y:S01]  /*e5d0*/  LEA.HI.X.SX32 R5, R11, R48, 0x1, P3 ;  /* 0x000000300b057211 */ /* 0x000fe200018f0eff */
[----:B------:R-:W-:Y:S01]  /*e5e0*/  ULDC UR4, c[0x0][0x22c] ;  /* 0x00008b0000047ab9 */ /* 0x000fe20000000800 */
[----:B------:R-:W-:Y:S01]  /*e5f0*/  ISETP.LT.AND P5, PT, R8, UR5, !P0 ;  /* 0x0000000508007c0c */ /* 0x000fe2000c7a1270 */
[----:B------:R-:W-:Y:S01]  /*e600*/  ULDC UR5, c[0x0][0x22c] ;  /* 0x00008b0000057ab9 */ /* 0x000fe20000000800 */
[----:B------:R-:W-:Y:S01]  /*e610*/  LEA R8, P3, R12, R3, 0x1 ;  /* 0x000000030c087211 */ /* 0x000fe200078608ff */
[----:B------:R1:W-:Y:S01]  /*e620*/  @P2 STG.E.U16 desc[UR16][R4.64], R9 ;  /* 0x0000000904002986 */ /* 0x0003e2000c101510 */
[----:B0-----:R-:W-:-:S02]  /*e630*/  VIADD R7, R0, 0x63 ;  /* 0x0000006300077836 */ /* 0x001fc40000000000 */
[----:B-1----:R-:W-:Y:S01]  /*e640*/  LEA.HI.X.SX32 R9, R12, R48, 0x1, P3 ;  /* 0x000000300c097211 */ /* 0x002fe200018f0eff */
[----:B------:R-:W-:Y:S01]  /*e650*/  VIADD R4, R0, 0x64 ;  /* 0x0000006400047836 */ /* 0x000fe20000000000 */
[----:B------:R-:W-:Y:S01]  /*e660*/  ISETP.LT.AND P3, PT, R10, UR4, !P0 ;  /* 0x000000040a007c0c */ /* 0x000fe2000c761270 */
[----:B------:R-:W-:Y:S01]  /*e670*/  ULDC UR4, c[0x0][0x248] ;  /* 0x0000920000047ab9 */ /* 0x000fe20000000800 */
[----:B------:R-:W-:Y:S01]  /*e680*/  PRMT R5, R35, 0x7632, R5 ;  /* 0x0000763223057816 */ /* 0x000fe20000000005 */
[----:B------:R-:W-:Y:S01]  /*e690*/  VIADD R12, R12, UR4 ;  /* 0x000000040c0c7c36 */ /* 0x000fe20008000000 */
[----:B------:R0:W-:Y:S01]  /*e6a0*/  @P1 STG.E.U16 desc[UR16][R8.64], R35 ;  /* 0x0000002308001986 */ /* 0x0001e2000c101510 */
[----:B------:R-:W-:Y:S01]  /*e6b0*/  ULDC UR4, c[0x0][0x22c] ;  /* 0x00008b0000047ab9 */ /* 0x000fe20000000800 */
[----:B------:R-:W-:Y:S01]  /*e6c0*/  VIADD R10, R0, 0x65 ;  /* 0x00000065000a7836 */ /* 0x000fe20000000000 */
[----:B------:R-:W-:Y:S01]  /*e6d0*/  ISETP.LT.AND P2, PT, R7, UR4, !P0 ;  /* 0x0000000407007c0c */ /* 0x000fe2000c741270 */
[----:B------:R-:W-:Y:S01]  /*e6e0*/  ULDC UR4, c[0x0][0x248] ;  /* 0x0000920000047ab9 */ /* 0x000fe20000000800 */
[----:B------:R-:W-:-:S04]  /*e6f0*/  LEA R6, P1, R12, R3, 0x1 ;  /* 0x000000030c067211 */ /* 0x000fc800078208ff */
        /* <DEDUP_REMOVED lines=12> */
[CC--:B------:R-:W-:Y:S02]  /*e7c0*/  LEA R8, P4, R9.reuse, R3.reuse, 0x1 ;  /* 0x0000000309087211 */ /* 0x0c0fe400078808ff */
[----:B------:R-:W-:Y:S01]  /*e7d0*/  PRMT R7, R36, 0x7632, R7 ;  /* 0x0000763224077816 */ /* 0x000fe20000000007 */
[----:B------:R-:W-:Y:S01]  /*e7e0*/  @P6 STG.E.U16 desc[UR16][R4.64], R36 ;  /* 0x0000002404006986 */ /* 0x000fe2000c101510 */
[----:B------:R-:W-:Y:S02]  /*e7f0*/  LEA.HI.X.SX32 R9, R9, R48, 0x1, P4 ;  /* 0x0000003009097211 */ /* 0x000fe400020f0eff */
[----:B------:R-:W-:-:S02]  /*e800*/  LEA R6, P6, R11, R3, 0x1 ;  /* 0x000000030b067211 */ /* 0x000fc400078c08ff */
        /* <DEDUP_REMOVED lines=11> */
[----:B------:R-:W-:Y:S01]  /*e8c0*/  VIADD R12, R11, UR4 ;  /* 0x000000040b0c7c36 */ /* 0x000fe20008000000 */
        /* <DEDUP_REMOVED lines=51> */
[----:B------:R-:W-:Y:S01]  /*ec00*/  PRMT R9, R40, 0x7632, R9 ;  /* 0x0000763228097816 */ /* 0x000fe20000000009 */
[----:B------:R-:W-:Y:S01]  /*ec10*/  ULDC UR5, c[0x0][0x22c] ;  /* 0x00008b0000057ab9 */ /* 0x000fe20000000800 */
[-C--:B------:R-:W-:Y:S01]  /*ec20*/  LEA.HI.X.SX32 R5, R11, R48.reuse, 0x1, P3 ;  /* 0x000000300b057211 */ /* 0x080fe200018f0eff */
[----:B------:R-:W-:Y:S01]  /*ec30*/  VIADD R10, R0, 0x6e ;  /* 0x0000006e000a7836 */ /* 0x000fe20000000000 */
[----:B------:R-:W-:Y:S01]  /*ec40*/  ISETP.LT.AND P3, PT, R8, UR5, !P0 ;  /* 0x0000000508007c0c */ /* 0x000fe2000c761270 */
[----:B------:R-:W-:Y:S01]  /*ec50*/  ULDC UR4, c[0x0][0x22c] ;  /* 0x00008b0000047ab9 */ /* 0x000fe20000000800 */
[-C--:B------:R-:W-:Y:S01]  /*ec60*/  LEA R8, P5, R12, R3.reuse, 0x1 ;  /* 0x000000030c087211 */ /* 0x080fe200078a08ff */
[----:B------:R1:W-:Y:S01]  /*ec70*/  @P2 STG.E.U16 desc[UR16][R4.64], R9 ;  /* 0x0000000904002986 */ /* 0x0003e2000c101510 */
[----:B------:R-:W-:Y:S01]  /*ec80*/  ISETP.LT.AND P2, PT, R10, UR4, !P0 ;  /* 0x000000040a007c0c */ /* 0x000fe2000c741270 */
[----:B------:R-:W-:Y:S01]  /*ec90*/  ULDC UR4, c[0x0][0x248] ;  /* 0x0000920000047ab9 */ /* 0x000fe20000000800 */
[C---:B0-----:R-:W-:Y:S01]  /*eca0*/  VIADD R7, R0.reuse, 0x6f ;  /* 0x0000006f00077836 */ /* 0x041fe20000000000 */
[----:B------:R-:W-:Y:S01]  /*ecb0*/  ULDC UR5, c[0x0][0x22c] ;  /* 0x00008b0000057ab9 */ /* 0x000fe20000000800 */
        /* <DEDUP_REMOVED lines=24> */
[----:B------:R0:W-:Y:S01]  /*ee40*/  @P6 STG.E.U16 desc[UR16][R4.64], R42 ;  /* 0x0000002a04006986 */ /* 0x0001e2000c101510 */
[----:B------:R-:W-:Y:S02]  /*ee50*/  LEA.HI.X.SX32 R9, R9, R48, 0x1, P4 ;  /* 0x0000003009097211 */ /* 0x000fe400020f0eff */
[----:B------:R-:W-:-:S02]  /*ee60*/  LEA R6, P4, R11, R3, 0x1 ;  /* 0x000000030b067211 */ /* 0x000fc400078808ff */
[----:B------:R-:W-:Y:S01]  /*ee70*/  ISETP.LT.AND P6, PT, R10, UR5, !P0 ;  /* 0x000000050a007c0c */ /* 0x000fe2000c7c1270 */
[----:B------:R1:W-:Y:S01]  /*ee80*/  @P3 STG.E.U16 desc[UR16][R8.64], R7 ;  /* 0x0000000708003986 */ /* 0x0003e2000c101510 */
[C---:B------:R-:W-:Y:S01]  /*ee90*/  VIADD R10, R0.reuse, 0x72 ;  /* 0x00000072000a7836 */ /* 0x040fe20000000000 */
[----:B------:R-:W-:Y:S01]  /*eea0*/  ULDC UR5, c[0x0][0x22c] ;  /* 0x00008b0000057ab9 */ /* 0x000fe20000000800 */
[----:B0-----:R-:W-:-:S03]  /*eeb0*/  VIADD R5, R0, 0x73 ;  /* 0x0000007300057836 */ /* 0x001fc60000000000 */
[----:B------:R-:W-:Y:S01]  /*eec0*/  ISETP.LT.AND P3, PT, R10, UR5, !P0 ;  /* 0x000000050a007c0c */ /* 0x000fe2000c761270 */
[----:B------:R-:W-:Y:S01]  /*eed0*/  ULDC UR5, c[0x0][0x22c] ;  /* 0x00008b0000057ab9 */ /* 0x000fe20000000800 */
[C---:B------:R-:W-:Y:S01]  /*eee0*/  VIADD R10, R0.reuse, 0x76 ;  /* 0x00000076000a7836 */ /* 0x040fe20000000000 */
[CC--:B-1----:R-:W-:Y:S01]  /*eef0*/  LEA.HI.X.SX32 R7, R11.reuse, R48.reuse, 0x1, P4 ;  /* 0x000000300b077211 */ /* 0x0c2fe200020f0eff */
[----:B------:R-:W-:Y:S01]  /*ef00*/  VIADD R11, R11, UR4 ;  /* 0x000000040b0b7c36 */ /* 0x000fe20008000000 */
[----:B------:R-:W-:Y:S01]  /*ef10*/  ULDC UR4, c[0x0][0x248] ;  /* 0x0000920000047ab9 */ /* 0x000fe20000000800 */
[----:B------:R-:W-:Y:S02]  /*ef20*/  VIADD R8, R0, 0x74 ;  /* 0x0000007400087836 */ /* 0x000fe40000000000 */
[----:B------:R0:W-:Y:S01]  /*ef30*/  @P2 STG.E.U16 desc[UR16][R6.64], R43 ;  /* 0x0000002b06002986 */ /* 0x0001e2000c101510 */
[C---:B------:R-:W-:Y:S01]  /*ef40*/  LEA R4, P4, R11.reuse, R3, 0x1 ;  /* 0x000000030b047211 */ /* 0x040fe200078808ff */
[----:B------:R-:W-:Y:S01]  /*ef50*/  VIADD R9, R11, UR4 ;  /* 0x000000040b097c36 */ /* 0x000fe20008000000 */
[----:B------:R-:W-:Y:S01]  /*ef60*/  ISETP.LT.AND P2, PT, R5, UR5, !P0 ;  /* 0x0000000505007c0c */ /* 0x000fe2000c741270 */
[----:B------:R-:W-:Y:S01]  /*ef70*/  ULDC UR4, c[0x0][0x22c] ;  /* 0x00008b0000047ab9 */ /* 0x000fe20000000800 */
[----:B------:R-:W-:Y:S01]  /*ef80*/  LEA.HI.X.SX32 R5, R11, R48, 0x1, P4 ;  /* 0x000000300b057211 */ /* 0x000fe200020f0eff */
[----:B------:R-:W-:Y:S01]  /*ef90*/  ULDC UR5, c[0x0][0x22c] ;  /* 0x00008b0000057ab9 */ /* 0x000fe20000000800 */
[----:B0-----:R-:W-:-:S02]  /*efa0*/  PRMT R7, R43, 0x7632, R7 ;  /* 0x000076322b077816 */ /* 0x001fc40000000007 */
[----:B------:R-:W-:-:S03]  /*efb0*/  LEA R6, P4, R9, R3, 0x1 ;  /* 0x0000000309067211 */ /* 0x000fc600078808ff */
[----:B------:R0:W-:Y:S01]  /*efc0*/  @P1 STG.E.U16 desc[UR16][R4.64], R7 ;  /* 0x0000000704001986 */ /* 0x0001e2000c101510 */
[----:B------:R-:W-:Y:S01]  /*efd0*/  ISETP.LT.AND P1, PT, R8, UR4, !P0 ;  /* 0x0000000408007c0c */ /* 0x000fe2000c721270 */
[----:B------:R-:W-:Y:S01]  /*efe0*/  ULDC UR4, c[0x0][0x248] ;  /* 0x0000920000047ab9 */ /* 0x000fe20000000800 */
[----:B------:R-:W-:Y:S01]  /*eff0*/  VIADD R8, R0, 0x75 ;  /* 0x0000007500087836 */ /* 0x000fe20000000000 */
[C---:B0-----:R-:W-:Y:S01]  /*f000*/  LEA.HI.X.SX32 R7, R9.reuse, R48, 0x1, P4 ;  /* 0x0000003009077211 */ /* 0x041fe200020f0eff */
[----:B------:R-:W-:Y:S01]  /*f010*/  VIADD R9, R9, UR4 ;  /* 0x0000000409097c36 */ /* 0x000fe20008000000 */
[----:B------:R-:W-:Y:S02]  /*f020*/  ULDC UR4, c[0x0][0x248] ;  /* 0x0000920000047ab9 */ /* 0x000fe40000000800 */
[----:B------:R-:W-:Y:S01]  /*f030*/  ISETP.LT.AND P4, PT, R8, UR5, !P0 ;  /* 0x0000000508007c0c */ /* 0x000fe2000c781270 */
[----:B------:R-:W-:Y:S01]  /*f040*/  ULDC UR5, c[0x0][0x22c] ;  /* 0x00008b0000057ab9 */ /* 0x000fe20000000800 */
[----:B------:R0:W-:Y:S01]  /*f050*/  @P5 STG.E.U16 desc[UR16][R6.64], R44 ;  /* 0x0000002c06005986 */ /* 0x0001e2000c101510 */
[C---:B------:R-:W-:Y:S01]  /*f060*/  LEA R8, P5, R9.reuse, R3, 0x1 ;  /* 0x0000000309087211 */ /* 0x040fe200078a08ff */
[----:B------:R-:W-:Y:S01]  /*f070*/  VIADD R5, R9, UR4 ;  /* 0x0000000409057c36 */ /* 0x000fe20008000000 */
[----:B------:R-:W-:-:S02]  /*f080*/  ULDC UR4, c[0x0][0x248] ;  /* 0x0000920000047ab9 */ /* 0x000fc40000000800 */
[----:B------:R-:W-:Y:S01]  /*f090*/  LEA.HI.X.SX32 R9, R9, R48, 0x1, P5 ;  /* 0x0000003009097211 */ /* 0x000fe200028f0eff */
[C---:B------:R-:W-:Y:S01]  /*f0a0*/  VIADD R11, R5.reuse, UR4 ;  /* 0x00000004050b7c36 */ /* 0x040fe20008000000 */
[----:B------:R-:W-:Y:S01]  /*f0b0*/  LEA R4, P5, R5, R3, 0x1 ;  /* 0x0000000305047211 */ /* 0x000fe200078a08ff */
[----:B------:R-:W-:-:S03]  /*f0c0*/  ULDC UR4, c[0x0][0x248] ;  /* 0x0000920000047ab9 */ /* 0x000fc60000000800 */
[----:B------:R-:W-:Y:S02]  /*f0d0*/  LEA.HI.X.SX32 R5, R5, R48, 0x1, P5 ;  /* 0x0000003005057211 */ /* 0x000fe400028f0eff */
[----:B0-----:R-:W-:Y:S02]  /*f0e0*/  PRMT R7, R44, 0x7632, R7 ;  /* 0x000076322c077816 */ /* 0x001fe40000000007 */
[----:B------:R-:W-:-:S03]  /*f0f0*/  LEA R6, P5, R11, R3, 0x1 ;  /* 0x000000030b067211 */ /* 0x000fc600078a08ff */
[----:B------:R0:W-:Y:S01]  /*f100*/  @P6 STG.E.U16 desc[UR16][R8.64], R7 ;  /* 0x0000000708006986 */ /* 0x0001e2000c101510 */
[----:B------:R-:W-:Y:S01]  /*f110*/  ISETP.LT.AND P6, PT, R10, UR5, !P0 ;  /* 0x000000050a007c0c */ /* 0x000fe2000c7c1270 */
[----:B------:R-:W-:Y:S01]  /*f120*/  VIADD R10, R0, 0x77 ;  /* 0x00000077000a7836 */ /* 0x000fe20000000000 */
[----:B------:R-:W-:Y:S01]  /*f130*/  ULDC UR5, c[0x0][0x22c] ;  /* 0x00008b0000057ab9 */ /* 0x000fe20000000800 */
[----:B------:R1:W-:Y:S03]  /*f140*/  @P3 STG.E.U16 desc[UR16][R4.64], R45 ;  /* 0x0000002d04003986 */ /* 0x0003e6000c101510 */
[----:B------:R-:W-:Y:S01]  /*f150*/  ISETP.LT.AND P3, PT, R10, UR5, !P0 ;  /* 0x000000050a007c0c */ /* 0x000fe2000c761270 */
[----:B------:R-:W-:Y:S01]  /*f160*/  ULDC UR5, c[0x0][0x22c] ;  /* 0x00008b0000057ab9 */ /* 0x000fe20000000800 */
[CC--:B0-----:R-:W-:Y:S01]  /*f170*/  LEA.HI.X.SX32 R7, R11.reuse, R48.reuse, 0x1, P5 ;  /* 0x000000300b077211 */ /* 0x0c1fe200028f0eff */
[----:B------:R-:W-:Y:S01]  /*f180*/  VIADD R11, R11, UR4 ;  /* 0x000000040b0b7c36 */ /* 0x000fe20008000000 */
[----:B------:R-:W-:Y:S01]  /*f190*/  ULDC UR4, c[0x0][0x248] ;  /* 0x0000920000047ab9 */ /* 0x000fe20000000800 */
[C---:B------:R-:W-:Y:S01]  /*f1a0*/  VIADD R8, R0.reuse, 0x78 ;  /* 0x0000007800087836 */ /* 0x040fe20000000000 */
[----:B-1----:R-:W-:Y:S01]  /*f1b0*/  PRMT R5, R45, 0x7632, R5 ;  /* 0x000076322d057816 */ /* 0x002fe20000000005 */
[C---:B------:R-:W-:Y:S01]  /*f1c0*/  VIADD R10, R11.reuse, UR4 ;  /* 0x000000040b0a7c36 */ /* 0x040fe20008000000 */
[C---:B------:R-:W-:Y:S01]  /*f1d0*/  LEA R4, P5, R11.reuse, R3, 0x1 ;  /* 0x000000030b047211 */ /* 0x040fe200078a08ff */
[----:B------:R-:W-:Y:S01]  /*f1e0*/  ULDC UR4, c[0x0][0x22c] ;  /* 0x00008b0000047ab9 */ /* 0x000fe20000000800 */
[----:B------:R-:W-:Y:S01]  /*f1f0*/  VIADD R9, R0, 0x7a ;  /* 0x0000007a00097836 */ /* 0x000fe20000000000 */
[----:B------:R0:W-:Y:S01]  /*f200*/  @P2 STG.E.U16 desc[UR16][R6.64], R5 ;  /* 0x0000000506002986 */ /* 0x0001e2000c101510 */
[----:B------:R-:W-:Y:S01]  /*f210*/  ISETP.LT.AND P2, PT, R8, UR5, !P0 ;  /* 0x0000000508007c0c */ /* 0x000fe2000c741270 */
[----:B------:R-:W-:Y:S01]  /*f220*/  VIADD R8, R0, 0x79 ;  /* 0x0000007900087836 */ /* 0x000fe20000000000 */
[----:B------:R-:W-:Y:S01]  /*f230*/  ULDC UR5, c[0x0][0x22c] ;  /* 0x00008b0000057ab9 */ /* 0x000fe20000000800 */
[----:B0-----:R-:W-:-:S02]  /*f240*/  LEA.HI.X.SX32 R5, R11, R48, 0x1, P5 ;  /* 0x000000300b057211 */ /* 0x001fc400028f0eff */
[----:B------:R-:W-:Y:S02]  /*f250*/  LEA R6, P5, R10, R3, 0x1 ;  /* 0x000000030a067211 */ /* 0x000fe400078a08ff */
[----:B------:R-:W-:Y:S01]  /*f260*/  PRMT R11, R47, 0x7632, R11 ;  /* 0x000076322f0b7816 */ /* 0x000fe2000000000b */
[----:B------:R0:W-:Y:S01]  /*f270*/  @P1 STG.E.U16 desc[UR16][R4.64], R46 ;  /* 0x0000002e04001986 */ /* 0x0001e2000c101510 */
[----:B------:R-:W-:Y:S01]  /*f280*/  ISETP.LT.AND P1, PT, R8, UR4, !P0 ;  /* 0x0000000408007c0c */ /* 0x000fe2000c721270 */
[----:B------:R-:W-:Y:S01]  /*f290*/  ULDC UR4, c[0x0][0x248] ;  /* 0x0000920000047ab9 */ /* 0x000fe20000000800 */
[C---:B------:R-:W-:Y:S01]  /*f2a0*/  LEA.HI.X.SX32 R7, R10.reuse, R48, 0x1, P5 ;  /* 0x000000300a077211 */ /* 0x040fe200028f0eff */
[----:B------:R-:W-:Y:S01]  /*f2b0*/  VIADD R10, R10, UR4 ;  /* 0x000000040a0a7c36 */ /* 0x000fe20008000000 */
[----:B------:R-:W-:Y:S02]  /*f2c0*/  ULDC UR4, c[0x0][0x22c] ;  /* 0x00008b0000047ab9 */ /* 0x000fe40000000800 */
[----:B------:R-:W-:Y:S01]  /*f2d0*/  ISETP.LT.AND P5, PT, R9, UR4, !P0 ;  /* 0x0000000409007c0c */ /* 0x000fe2000c7a1270 */
[----:B------:R-:W-:Y:S01]  /*f2e0*/  ULDC UR4, c[0x0][0x248] ;  /* 0x0000920000047ab9 */ /* 0x000fe20000000800 */
[----:B0-----:R-:W-:-:S05]  /*f2f0*/  PRMT R5, R46, 0x7632, R5 ;  /* 0x000076322e057816 */ /* 0x001fca0000000005 */
[----:B------:R0:W-:Y:S01]  /*f300*/  @P4 STG.E.U16 desc[UR16][R6.64], R5 ;  /* 0x0000000506004986 */ /* 0x0001e2000c101510 */
[----:B------:R-:W-:-:S04]  /*f310*/  LEA R8, P4, R10, R3, 0x1 ;  /* 0x000000030a087211 */ /* 0x000fc800078808ff */
[CC--:B------:R-:W-:Y:S01]  /*f320*/  LEA.HI.X.SX32 R9, R10.reuse, R48.reuse, 0x1, P4 ;  /* 0x000000300a097211 */ /* 0x0c0fe200020f0eff */
[----:B------:R-:W-:Y:S01]  /*f330*/  VIADD R10, R10, UR4 ;  /* 0x000000040a0a7c36 */ /* 0x000fe20008000000 */
[----:B------:R-:W-:Y:S01]  /*f340*/  ULDC UR4, c[0x0][0x248] ;  /* 0x0000920000047ab9 */ /* 0x000fe20000000800 */
[----:B------:R-:W-:Y:S01]  /*f350*/  ISETP.LT.AND P4, PT, R2, UR5, !P0 ;  /* 0x0000000502007c0c */ /* 0x000fe2000c781270 */
[----:B------:R-:W-:Y:S01]  /*f360*/  VIADD R2, R0, 0x7c ;  /* 0x0000007c00027836 */ /* 0x000fe20000000000 */
[----:B------:R1:W-:Y:S01]  /*f370*/  @P6 STG.E.U16 desc[UR16][R8.64], R47 ;  /* 0x0000002f08006986 */ /* 0x0003e2000c101510 */
[CC--:B------:R-:W-:Y:S01]  /*f380*/  LEA R4, P6, R10.reuse, R3.reuse, 0x1 ;  /* 0x000000030a047211 */ /* 0x0c0fe200078c08ff */
[C---:B0-----:R-:W-:Y:S01]  /*f390*/  VIADD R7, R10.reuse, UR4 ;  /* 0x000000040a077c36 */ /* 0x041fe20008000000 */
[----:B------:R-:W-:Y:S01]  /*f3a0*/  ULDC UR5, c[0x0][0x248] ;  /* 0x0000920000057ab9 */ /* 0x000fe20000000800 */
[----:B------:R-:W-:Y:S01]  /*f3b0*/  ULDC UR4, c[0x0][0x22c] ;  /* 0x00008b0000047ab9 */ /* 0x000fe20000000800 */
[----:B------:R-:W-:Y:S01]  /*f3c0*/  LEA.HI.X.SX32 R5, R10, R48, 0x1, P6 ;  /* 0x000000300a057211 */ /* 0x000fe200030f0eff */
[C---:B------:R-:W-:Y:S01]  /*f3d0*/  VIADD R10, R7.reuse, UR5 ;  /* 0x00000005070a7c36 */ /* 0x040fe20008000000 */
[----:B------:R-:W-:Y:S01]  /*f3e0*/  LEA R6, P6, R7, R3, 0x1 ;  /* 0x0000000307067211 */ /* 0x000fe200078c08ff */
[----:B------:R-:W-:-:S02]  /*f3f0*/  ULDC UR5, c[0x0][0x248] ;  /* 0x0000920000057ab9 */ /* 0x000fc40000000800 */
[----:B------:R0:W-:Y:S01]  /*f400*/  @P3 STG.E.U16 desc[UR16][R4.64], R11 ;  /* 0x0000000b04003986 */ /* 0x0001e2000c101510 */
[----:B------:R-:W-:Y:S01]  /*f410*/  ISETP.LT.AND P3, PT, R2, UR4, !P0 ;  /* 0x0000000402007c0c */ /* 0x000fe2000c761270 */
[----:B------:R-:W-:Y:S01]  /*f420*/  VIADD R2, R0, 0x7d ;  /* 0x0000007d00027836 */ /* 0x000fe20000000000 */
[-C--:B------:R-:W-:Y:S01]  /*f430*/  LEA.HI.X.SX32 R7, R7, R48.reuse, 0x1, P6 ;  /* 0x0000003007077211 */ /* 0x080fe200030f0eff */
[----:B------:R-:W-:Y:S01]  /*f440*/  ULDC UR4, c[0x0][0x22c] ;  /* 0x00008b0000047ab9 */ /* 0x000fe20000000800 */
[----:B-1----:R-:W-:Y:S01]  /*f450*/  LEA R8, P6, R10, R3, 0x1 ;  /* 0x000000030a087211 */ /* 0x002fe200078c08ff */
[----:B------:R-:W-:Y:S02]  /*f460*/  VIADD R0, R0, 0x7f ;  /* 0x0000007f00007836 */ /* 0x000fe40000000000 */
[----:B----4-:R-:W-:Y:S01]  /*f470*/  @P2 STG.E.U16 desc[UR16][R6.64], R16 ;  /* 0x0000001006002986 */ /* 0x010fe2000c101510 */
[----:B------:R-:W-:Y:S01]  /*f480*/  ISETP.LT.AND P2, PT, R2, UR4, !P0 ;  /* 0x0000000402007c0c */ /* 0x000fe2000c741270 */
[----:B------:R-:W-:Y:S01]  /*f490*/  ULDC UR4, c[0x0][0x248] ;  /* 0x0000920000047ab9 */ /* 0x000fe20000000800 */
[C---:B------:R-:W-:Y:S01]  /*f4a0*/  LEA.HI.X.SX32 R9, R10.reuse, R48, 0x1, P6 ;  /* 0x000000300a097211 */ /* 0x040fe200030f0eff */
[----:B------:R-:W-:Y:S01]  /*f4b0*/  VIADD R10, R10, UR4 ;  /* 0x000000040a0a7c36 */ /* 0x000fe20008000000 */
[----:B------:R-:W-:Y:S01]  /*f4c0*/  ULDC UR4, c[0x0][0x248] ;  /* 0x0000920000047ab9 */ /* 0x000fe20000000800 */
[----:B0-----:R-:W-:-:S02]  /*f4d0*/  PRMT R5, R16, 0x7632, R5 ;  /* 0x0000763210057816 */ /* 0x001fc40000000005 */
[----:B------:R-:W-:Y:S01]  /*f4e0*/  VIADD R2, R10, UR4 ;  /* 0x000000040a027c36 */ /* 0x000fe20008000000 */
[----:B------:R-:W-:Y:S02]  /*f4f0*/  ULDC UR4, c[0x0][0x248] ;  /* 0x0000920000047ab9 */ /* 0x000fe40000000800 */
[----:B------:R0:W-:Y:S01]  /*f500*/  @P1 STG.E.U16 desc[UR16][R8.64], R5 ;  /* 0x0000000508001986 */ /* 0x0001e2000c101510 */
[----:B------:R-:W-:Y:S01]  /*f510*/  VIADD R11, R2, UR5 ;  /* 0x00000005020b7c36 */ /* 0x000fe20008000000 */
[----:B------:R-:W-:Y:S01]  /*f520*/  LEA R4, P1, R10, R3, 0x1 ;  /* 0x000000030a047211 */ /* 0x000fe200078208ff */
[----:B------:R-:W-:Y:S02]  /*f530*/  ULDC UR5, c[0x0][0x248] ;  /* 0x0000920000057ab9 */ /* 0x000fe40000000800 */
[----:B------:R-:W-:-:S04]  /*f540*/  VIADD R12, R11, UR6 ;  /* 0x000000060b0c7c36 */ /* 0x000fc80008000000 */
[----:B------:R-:W-:Y:S01]  /*f550*/  VIADD R13, R12, UR4 ;  /* 0x000000040c0d7c36 */ /* 0x000fe20008000000 */
[----:B------:R-:W-:Y:S01]  /*f560*/  ULDC UR4, c[0x0][0x22c] ;  /* 0x00008b0000047ab9 */ /* 0x000fe20000000800 */
[-C--:B0-----:R-:W-:Y:S02]  /*f570*/  LEA R8, P6, R11, R3.reuse, 0x1 ;  /* 0x000000030b087211 */ /* 0x081fe400078c08ff */
[----:B------:R-:W-:Y:S01]  /*f580*/  VIADD R14, R13, UR5 ;  /* 0x000000050d0e7c36 */ /* 0x000fe20008000000 */
[-C--:B------:R-:W-:Y:S02]  /*f590*/  LEA.HI.X.SX32 R5, R10, R48.reuse, 0x1, P1 ;  /* 0x000000300a057211 */ /* 0x080fe400008f0eff */
[-C--:B------:R-:W-:Y:S02]  /*f5a0*/  LEA R6, P1, R2, R3.reuse, 0x1 ;  /* 0x0000000302067211 */ /* 0x080fe400078208ff */
[----:B------:R-:W-:Y:S01]  /*f5b0*/  LEA.HI.X.SX32 R9, R11, R48, 0x1, P6 ;  /* 0x000000300b097211 */ /* 0x000fe200030f0eff */
[----:B------:R0:W-:Y:S01]  /*f5c0*/  @P5 STG.E.U16 desc[UR16][R4.64], R17 ;  /* 0x0000001104005986 */ /* 0x0001e2000c101510 */
[----:B------:R-:W-:-:S02]  /*f5d0*/  LEA R10, P6, R12, R3, 0x1 ;  /* 0x000000030c0a7211 */ /* 0x000fc400078c08ff */
[-C--:B------:R-:W-:Y:S02]  /*f5e0*/  LEA.HI.X.SX32 R7, R2, R48.reuse, 0x1, P1 ;  /* 0x0000003002077211 */ /* 0x080fe400008f0eff */
[CC--:B------:R-:W-:Y:S02]  /*f5f0*/  LEA R2, P1, R13.reuse, R3.reuse, 0x1 ;  /* 0x000000030d027211 */ /* 0x0c0fe400078208ff */
[-C--:B------:R-:W-:Y:S02]  /*f600*/  LEA.HI.X.SX32 R11, R12, R48.reuse, 0x1, P6 ;  /* 0x000000300c0b7211 */ /* 0x080fe400030f0eff */
[----:B------:R-:W-:Y:S02]  /*f610*/  LEA R12, P6, R14, R3, 0x1 ;  /* 0x000000030e0c7211 */ /* 0x000fe400078c08ff */
[----:B------:R-:W-:Y:S02]  /*f620*/  LEA.HI.X.SX32 R3, R13, R48, 0x1, P1 ;  /* 0x000000300d037211 */ /* 0x000fe400008f0eff */
[----:B------:R-:W-:-:S02]  /*f630*/  ISETP.LT.AND P1, PT, R15, UR7, !P0 ;  /* 0x000000070f007c0c */ /* 0x000fc4000c721270 */
[----:B------:R-:W-:Y:S02]  /*f640*/  ISETP.LT.AND P0, PT, R0, UR4, !P0 ;  /* 0x0000000400007c0c */ /* 0x000fe4000c701270 */
[----:B------:R-:W-:Y:S02]  /*f650*/  PRMT R0, R17, 0x7632, R0 ;  /* 0x0000763211007816 */ /* 0x000fe40000000000 */
[----:B0-----:R-:W-:Y:S02]  /*f660*/  PRMT R5, R18, 0x7632, R5 ;  /* 0x0000763212057816 */ /* 0x001fe40000000005 */
[----:B------:R-:W-:Y:S01]  /*f670*/  LEA.HI.X.SX32 R13, R14, R48, 0x1, P6 ;  /* 0x000000300e0d7211 */ /* 0x000fe200030f0eff */
[----:B------:R0:W-:Y:S04]  /*f680*/  @P4 STG.E.U16 desc[UR16][R6.64], R0 ;  /* 0x0000000006004986 */ /* 0x0001e8000c101510 */
[----:B------:R0:W-:Y:S04]  /*f690*/  @P3 STG.E.U16 desc[UR16][R8.64], R18 ;  /* 0x0000001208003986 */ /* 0x0001e8000c101510 */
[----:B------:R0:W-:Y:S04]  /*f6a0*/  @P2 STG.E.U16 desc[UR16][R10.64], R5 ;  /* 0x000000050a002986 */ /* 0x0001e8000c101510 */
[----:B------:R0:W-:Y:S01]  /*f6b0*/  @P1 STG.E.U16 desc[UR16][R2.64], R19 ;  /* 0x0000001302001986 */ /* 0x0001e2000c101510 */
[----:B------:R-:W-:Y:S05]  /*f6c0*/  @!P0 EXIT ;  /* 0x000000000000894d */ /* 0x000fea0003800000 */
[----:B0-----:R-:W-:-:S05]  /*f6d0*/  PRMT R6, R19, 0x7632, R6 ;  /* 0x0000763213067816 */ /* 0x001fca0000000006 */
[----:B------:R-:W-:Y:S01]  /*f6e0*/  STG.E.U16 desc[UR16][R12.64], R6 ;  /* 0x000000060c007986 */ /* 0x000fe2000c101510 */
[----:B------:R-:W-:Y:S05]  /*f6f0*/  EXIT ;  /* 0x000000000000794d */ /* 0x000fea0003800000 */
.L_x_2:
[----:B------:R-:W-:-:S00]  /*f700*/  BRA `(.L_x_2) ;  /* 0xfffffffc00fc7947 */ /* 0x000fc0000383ffff */
[----:B------:R-:W-:-:S00]  /*f710*/  NOP ;  /* 0x0000000000007918 */ /* 0x000fc00000000000 */
        /* <DEDUP_REMOVED lines=14> */
.L_x_3:


//--------------------- .nv.shared.matmul_kernel  --------------------------
	.section	.nv.shared.matmul_kernel,"aw",@nobits
	.sectionflags	@""
	.align	16
	.zero		1024


//--------------------- .nv.shared.reserved.0     --------------------------
	.section	.nv.shared.reserved.0,"aw",@nobits
	.weak		__nv_reservedSMEM_offset_0_alias
	.size		__nv_reservedSMEM_offset_0_alias, 0, 0
	.other		__nv_reservedSMEM_offset_0_alias,@"STO_CUDA_RESERVED_SHARED STV_DEFAULT"
__nv_reservedSMEM_offset_0_alias:
	.zero		0


//--------------------- .nv.constant0.matmul_kernel --------------------------
	.section	.nv.constant0.matmul_kernel,"a",@progbits
	.sectionflags	@""
	.align	4
.nv.constant0.matmul_kernel:
	.zero		608


//--------------------- SYMBOLS --------------------------

	.type		.nv.reservedSmem.offset0,@object
	.size		.nv.reservedSmem.offset0,0x4
